//
// Generated by NVIDIA NVVM Compiler
//
// Compiler Build ID: CL-36424714
// Cuda compilation tools, release 13.0, V13.0.88
// Based on NVVM 20.0.0
//

.version 9.0
.target sm_100
.address_size 64

	// .globl	_Z11floydPhase1Piii
// _ZZ11floydPhase1PiiiE9pivotData has been demoted
// _ZZ11floydPhase2PiiiE9pivotData has been demoted
// _ZZ11floydPhase2PiiiE7rowData has been demoted
// _ZZ11floydPhase2PiiiE7colData has been demoted
// _ZZ11floydPhase3PiiiE8mainTile has been demoted
// _ZZ11floydPhase3PiiiE7rowTile has been demoted
// _ZZ11floydPhase3PiiiE7colTile has been demoted

.visible .entry _Z11floydPhase1Piii(
	.param .u64 .ptr .align 1 _Z11floydPhase1Piii_param_0,
	.param .u32 _Z11floydPhase1Piii_param_1,
	.param .u32 _Z11floydPhase1Piii_param_2
)
{
	.reg .b32 	%r<1049>;
	.reg .b64 	%rd<7>;
	// demoted variable
	.shared .align 4 .b8 _ZZ11floydPhase1PiiiE9pivotData[16384];
	ld.param.u64 	%rd1, [_Z11floydPhase1Piii_param_0];
	ld.param.u32 	%r1, [_Z11floydPhase1Piii_param_1];
	ld.param.u32 	%r2, [_Z11floydPhase1Piii_param_2];
	cvta.to.global.u64 	%rd2, %rd1;
	mov.u32 	%r3, %tid.x;
	mov.u32 	%r4, %tid.y;
	shl.b32 	%r5, %r1, 6;
	add.s32 	%r6, %r5, %r4;
	add.s32 	%r7, %r5, %r3;
	shl.b32 	%r8, %r2, 5;
	mad.lo.s32 	%r9, %r6, %r2, %r7;
	add.s32 	%r10, %r9, %r8;
	mul.wide.s32 	%rd3, %r9, 4;
	add.s64 	%rd4, %rd2, %rd3;
	ld.global.u32 	%r11, [%rd4];
	shl.b32 	%r12, %r4, 8;
	mov.u32 	%r13, _ZZ11floydPhase1PiiiE9pivotData;
	add.s32 	%r14, %r13, %r12;
	shl.b32 	%r15, %r3, 2;
	add.s32 	%r16, %r14, %r15;
	st.shared.u32 	[%r16], %r11;
	mul.wide.s32 	%rd5, %r10, 4;
	add.s64 	%rd6, %rd2, %rd5;
	ld.global.u32 	%r17, [%rd6];
	st.shared.u32 	[%r16+8192], %r17;
	ld.global.u32 	%r18, [%rd4+128];
	st.shared.u32 	[%r16+128], %r18;
	ld.global.u32 	%r19, [%rd6+128];
	st.shared.u32 	[%r16+8320], %r19;
	bar.sync 	0;
	ld.shared.u32 	%r20, [%r14];
	ld.shared.u32 	%r21, [%r14+8192];
	add.s32 	%r22, %r13, %r15;
	ld.shared.u32 	%r23, [%r22];
	ld.shared.u32 	%r24, [%r22+128];
	ld.shared.u32 	%r25, [%r16];
	ld.shared.u32 	%r26, [%r16+8192];
	ld.shared.u32 	%r27, [%r16+128];
	ld.shared.u32 	%r28, [%r16+8320];
	add.s32 	%r29, %r23, %r20;
	add.s32 	%r30, %r23, %r21;
	add.s32 	%r31, %r24, %r20;
	add.s32 	%r32, %r24, %r21;
	min.s32 	%r33, %r25, %r29;
	st.shared.u32 	[%r16], %r33;
	min.s32 	%r34, %r26, %r30;
	st.shared.u32 	[%r16+8192], %r34;
	min.s32 	%r35, %r27, %r31;
	st.shared.u32 	[%r16+128], %r35;
	min.s32 	%r36, %r28, %r32;
	st.shared.u32 	[%r16+8320], %r36;
	bar.sync 	0;
	ld.shared.u32 	%r37, [%r14+4];
	ld.shared.u32 	%r38, [%r14+8196];
	ld.shared.u32 	%r39, [%r22+256];
	ld.shared.u32 	%r40, [%r22+384];
	ld.shared.u32 	%r41, [%r16];
	ld.shared.u32 	%r42, [%r16+8192];
	ld.shared.u32 	%r43, [%r16+128];
	ld.shared.u32 	%r44, [%r16+8320];
	add.s32 	%r45, %r39, %r37;
	add.s32 	%r46, %r39, %r38;
	add.s32 	%r47, %r40, %r37;
	add.s32 	%r48, %r40, %r38;
	min.s32 	%r49, %r41, %r45;
	st.shared.u32 	[%r16], %r49;
	min.s32 	%r50, %r42, %r46;
	st.shared.u32 	[%r16+8192], %r50;
	min.s32 	%r51, %r43, %r47;
	st.shared.u32 	[%r16+128], %r51;
	min.s32 	%r52, %r44, %r48;
	st.shared.u32 	[%r16+8320], %r52;
	bar.sync 	0;
	ld.shared.u32 	%r53, [%r14+8];
	ld.shared.u32 	%r54, [%r14+8200];
	ld.shared.u32 	%r55, [%r22+512];
	ld.shared.u32 	%r56, [%r22+640];
	ld.shared.u32 	%r57, [%r16];
	ld.shared.u32 	%r58, [%r16+8192];
	ld.shared.u32 	%r59, [%r16+128];
	ld.shared.u32 	%r60, [%r16+8320];
	add.s32 	%r61, %r55, %r53;
	add.s32 	%r62, %r55, %r54;
	add.s32 	%r63, %r56, %r53;
	add.s32 	%r64, %r56, %r54;
	min.s32 	%r65, %r57, %r61;
	st.shared.u32 	[%r16], %r65;
	min.s32 	%r66, %r58, %r62;
	st.shared.u32 	[%r16+8192], %r66;
	min.s32 	%r67, %r59, %r63;
	st.shared.u32 	[%r16+128], %r67;
	min.s32 	%r68, %r60, %r64;
	st.shared.u32 	[%r16+8320], %r68;
	bar.sync 	0;
	ld.shared.u32 	%r69, [%r14+12];
	ld.shared.u32 	%r70, [%r14+8204];
	ld.shared.u32 	%r71, [%r22+768];
	ld.shared.u32 	%r72, [%r22+896];
	ld.shared.u32 	%r73, [%r16];
	ld.shared.u32 	%r74, [%r16+8192];
	ld.shared.u32 	%r75, [%r16+128];
	ld.shared.u32 	%r76, [%r16+8320];
	add.s32 	%r77, %r71, %r69;
	add.s32 	%r78, %r71, %r70;
	add.s32 	%r79, %r72, %r69;
	add.s32 	%r80, %r72, %r70;
	min.s32 	%r81, %r73, %r77;
	st.shared.u32 	[%r16], %r81;
	min.s32 	%r82, %r74, %r78;
	st.shared.u32 	[%r16+8192], %r82;
	min.s32 	%r83, %r75, %r79;
	st.shared.u32 	[%r16+128], %r83;
	min.s32 	%r84, %r76, %r80;
	st.shared.u32 	[%r16+8320], %r84;
	bar.sync 	0;
	ld.shared.u32 	%r85, [%r14+16];
	ld.shared.u32 	%r86, [%r14+8208];
	ld.shared.u32 	%r87, [%r22+1024];
	ld.shared.u32 	%r88, [%r22+1152];
	ld.shared.u32 	%r89, [%r16];
	ld.shared.u32 	%r90, [%r16+8192];
	ld.shared.u32 	%r91, [%r16+128];
	ld.shared.u32 	%r92, [%r16+8320];
	add.s32 	%r93, %r87, %r85;
	add.s32 	%r94, %r87, %r86;
	add.s32 	%r95, %r88, %r85;
	add.s32 	%r96, %r88, %r86;
	min.s32 	%r97, %r89, %r93;
	st.shared.u32 	[%r16], %r97;
	min.s32 	%r98, %r90, %r94;
	st.shared.u32 	[%r16+8192], %r98;
	min.s32 	%r99, %r91, %r95;
	st.shared.u32 	[%r16+128], %r99;
	min.s32 	%r100, %r92, %r96;
	st.shared.u32 	[%r16+8320], %r100;
	bar.sync 	0;
	ld.shared.u32 	%r101, [%r14+20];
	ld.shared.u32 	%r102, [%r14+8212];
	ld.shared.u32 	%r103, [%r22+1280];
	ld.shared.u32 	%r104, [%r22+1408];
	ld.shared.u32 	%r105, [%r16];
	ld.shared.u32 	%r106, [%r16+8192];
	ld.shared.u32 	%r107, [%r16+128];
	ld.shared.u32 	%r108, [%r16+8320];
	add.s32 	%r109, %r103, %r101;
	add.s32 	%r110, %r103, %r102;
	add.s32 	%r111, %r104, %r101;
	add.s32 	%r112, %r104, %r102;
	min.s32 	%r113, %r105, %r109;
	st.shared.u32 	[%r16], %r113;
	min.s32 	%r114, %r106, %r110;
	st.shared.u32 	[%r16+8192], %r114;
	min.s32 	%r115, %r107, %r111;
	st.shared.u32 	[%r16+128], %r115;
	min.s32 	%r116, %r108, %r112;
	st.shared.u32 	[%r16+8320], %r116;
	bar.sync 	0;
	ld.shared.u32 	%r117, [%r14+24];
	ld.shared.u32 	%r118, [%r14+8216];
	ld.shared.u32 	%r119, [%r22+1536];
	ld.shared.u32 	%r120, [%r22+1664];
	ld.shared.u32 	%r121, [%r16];
	ld.shared.u32 	%r122, [%r16+8192];
	ld.shared.u32 	%r123, [%r16+128];
	ld.shared.u32 	%r124, [%r16+8320];
	add.s32 	%r125, %r119, %r117;
	add.s32 	%r126, %r119, %r118;
	add.s32 	%r127, %r120, %r117;
	add.s32 	%r128, %r120, %r118;
	min.s32 	%r129, %r121, %r125;
	st.shared.u32 	[%r16], %r129;
	min.s32 	%r130, %r122, %r126;
	st.shared.u32 	[%r16+8192], %r130;
	min.s32 	%r131, %r123, %r127;
	st.shared.u32 	[%r16+128], %r131;
	min.s32 	%r132, %r124, %r128;
	st.shared.u32 	[%r16+8320], %r132;
	bar.sync 	0;
	ld.shared.u32 	%r133, [%r14+28];
	ld.shared.u32 	%r134, [%r14+8220];
	ld.shared.u32 	%r135, [%r22+1792];
	ld.shared.u32 	%r136, [%r22+1920];
	ld.shared.u32 	%r137, [%r16];
	ld.shared.u32 	%r138, [%r16+8192];
	ld.shared.u32 	%r139, [%r16+128];
	ld.shared.u32 	%r140, [%r16+8320];
	add.s32 	%r141, %r135, %r133;
	add.s32 	%r142, %r135, %r134;
	add.s32 	%r143, %r136, %r133;
	add.s32 	%r144, %r136, %r134;
	min.s32 	%r145, %r137, %r141;
	st.shared.u32 	[%r16], %r145;
	min.s32 	%r146, %r138, %r142;
	st.shared.u32 	[%r16+8192], %r146;
	min.s32 	%r147, %r139, %r143;
	st.shared.u32 	[%r16+128], %r147;
	min.s32 	%r148, %r140, %r144;
	st.shared.u32 	[%r16+8320], %r148;
	bar.sync 	0;
	ld.shared.u32 	%r149, [%r14+32];
	ld.shared.u32 	%r150, [%r14+8224];
	ld.shared.u32 	%r151, [%r22+2048];
	ld.shared.u32 	%r152, [%r22+2176];
	ld.shared.u32 	%r153, [%r16];
	ld.shared.u32 	%r154, [%r16+8192];
	ld.shared.u32 	%r155, [%r16+128];
	ld.shared.u32 	%r156, [%r16+8320];
	add.s32 	%r157, %r151, %r149;
	add.s32 	%r158, %r151, %r150;
	add.s32 	%r159, %r152, %r149;
	add.s32 	%r160, %r152, %r150;
	min.s32 	%r161, %r153, %r157;
	st.shared.u32 	[%r16], %r161;
	min.s32 	%r162, %r154, %r158;
	st.shared.u32 	[%r16+8192], %r162;
	min.s32 	%r163, %r155, %r159;
	st.shared.u32 	[%r16+128], %r163;
	min.s32 	%r164, %r156, %r160;
	st.shared.u32 	[%r16+8320], %r164;
	bar.sync 	0;
	ld.shared.u32 	%r165, [%r14+36];
	ld.shared.u32 	%r166, [%r14+8228];
	ld.shared.u32 	%r167, [%r22+2304];
	ld.shared.u32 	%r168, [%r22+2432];
	ld.shared.u32 	%r169, [%r16];
	ld.shared.u32 	%r170, [%r16+8192];
	ld.shared.u32 	%r171, [%r16+128];
	ld.shared.u32 	%r172, [%r16+8320];
	add.s32 	%r173, %r167, %r165;
	add.s32 	%r174, %r167, %r166;
	add.s32 	%r175, %r168, %r165;
	add.s32 	%r176, %r168, %r166;
	min.s32 	%r177, %r169, %r173;
	st.shared.u32 	[%r16], %r177;
	min.s32 	%r178, %r170, %r174;
	st.shared.u32 	[%r16+8192], %r178;
	min.s32 	%r179, %r171, %r175;
	st.shared.u32 	[%r16+128], %r179;
	min.s32 	%r180, %r172, %r176;
	st.shared.u32 	[%r16+8320], %r180;
	bar.sync 	0;
	ld.shared.u32 	%r181, [%r14+40];
	ld.shared.u32 	%r182, [%r14+8232];
	ld.shared.u32 	%r183, [%r22+2560];
	ld.shared.u32 	%r184, [%r22+2688];
	ld.shared.u32 	%r185, [%r16];
	ld.shared.u32 	%r186, [%r16+8192];
	ld.shared.u32 	%r187, [%r16+128];
	ld.shared.u32 	%r188, [%r16+8320];
	add.s32 	%r189, %r183, %r181;
	add.s32 	%r190, %r183, %r182;
	add.s32 	%r191, %r184, %r181;
	add.s32 	%r192, %r184, %r182;
	min.s32 	%r193, %r185, %r189;
	st.shared.u32 	[%r16], %r193;
	min.s32 	%r194, %r186, %r190;
	st.shared.u32 	[%r16+8192], %r194;
	min.s32 	%r195, %r187, %r191;
	st.shared.u32 	[%r16+128], %r195;
	min.s32 	%r196, %r188, %r192;
	st.shared.u32 	[%r16+8320], %r196;
	bar.sync 	0;
	ld.shared.u32 	%r197, [%r14+44];
	ld.shared.u32 	%r198, [%r14+8236];
	ld.shared.u32 	%r199, [%r22+2816];
	ld.shared.u32 	%r200, [%r22+2944];
	ld.shared.u32 	%r201, [%r16];
	ld.shared.u32 	%r202, [%r16+8192];
	ld.shared.u32 	%r203, [%r16+128];
	ld.shared.u32 	%r204, [%r16+8320];
	add.s32 	%r205, %r199, %r197;
	add.s32 	%r206, %r199, %r198;
	add.s32 	%r207, %r200, %r197;
	add.s32 	%r208, %r200, %r198;
	min.s32 	%r209, %r201, %r205;
	st.shared.u32 	[%r16], %r209;
	min.s32 	%r210, %r202, %r206;
	st.shared.u32 	[%r16+8192], %r210;
	min.s32 	%r211, %r203, %r207;
	st.shared.u32 	[%r16+128], %r211;
	min.s32 	%r212, %r204, %r208;
	st.shared.u32 	[%r16+8320], %r212;
	bar.sync 	0;
	ld.shared.u32 	%r213, [%r14+48];
	ld.shared.u32 	%r214, [%r14+8240];
	ld.shared.u32 	%r215, [%r22+3072];
	ld.shared.u32 	%r216, [%r22+3200];
	ld.shared.u32 	%r217, [%r16];
	ld.shared.u32 	%r218, [%r16+8192];
	ld.shared.u32 	%r219, [%r16+128];
	ld.shared.u32 	%r220, [%r16+8320];
	add.s32 	%r221, %r215, %r213;
	add.s32 	%r222, %r215, %r214;
	add.s32 	%r223, %r216, %r213;
	add.s32 	%r224, %r216, %r214;
	min.s32 	%r225, %r217, %r221;
	st.shared.u32 	[%r16], %r225;
	min.s32 	%r226, %r218, %r222;
	st.shared.u32 	[%r16+8192], %r226;
	min.s32 	%r227, %r219, %r223;
	st.shared.u32 	[%r16+128], %r227;
	min.s32 	%r228, %r220, %r224;
	st.shared.u32 	[%r16+8320], %r228;
	bar.sync 	0;
	ld.shared.u32 	%r229, [%r14+52];
	ld.shared.u32 	%r230, [%r14+8244];
	ld.shared.u32 	%r231, [%r22+3328];
	ld.shared.u32 	%r232, [%r22+3456];
	ld.shared.u32 	%r233, [%r16];
	ld.shared.u32 	%r234, [%r16+8192];
	ld.shared.u32 	%r235, [%r16+128];
	ld.shared.u32 	%r236, [%r16+8320];
	add.s32 	%r237, %r231, %r229;
	add.s32 	%r238, %r231, %r230;
	add.s32 	%r239, %r232, %r229;
	add.s32 	%r240, %r232, %r230;
	min.s32 	%r241, %r233, %r237;
	st.shared.u32 	[%r16], %r241;
	min.s32 	%r242, %r234, %r238;
	st.shared.u32 	[%r16+8192], %r242;
	min.s32 	%r243, %r235, %r239;
	st.shared.u32 	[%r16+128], %r243;
	min.s32 	%r244, %r236, %r240;
	st.shared.u32 	[%r16+8320], %r244;
	bar.sync 	0;
	ld.shared.u32 	%r245, [%r14+56];
	ld.shared.u32 	%r246, [%r14+8248];
	ld.shared.u32 	%r247, [%r22+3584];
	ld.shared.u32 	%r248, [%r22+3712];
	ld.shared.u32 	%r249, [%r16];
	ld.shared.u32 	%r250, [%r16+8192];
	ld.shared.u32 	%r251, [%r16+128];
	ld.shared.u32 	%r252, [%r16+8320];
	add.s32 	%r253, %r247, %r245;
	add.s32 	%r254, %r247, %r246;
	add.s32 	%r255, %r248, %r245;
	add.s32 	%r256, %r248, %r246;
	min.s32 	%r257, %r249, %r253;
	st.shared.u32 	[%r16], %r257;
	min.s32 	%r258, %r250, %r254;
	st.shared.u32 	[%r16+8192], %r258;
	min.s32 	%r259, %r251, %r255;
	st.shared.u32 	[%r16+128], %r259;
	min.s32 	%r260, %r252, %r256;
	st.shared.u32 	[%r16+8320], %r260;
	bar.sync 	0;
	ld.shared.u32 	%r261, [%r14+60];
	ld.shared.u32 	%r262, [%r14+8252];
	ld.shared.u32 	%r263, [%r22+3840];
	ld.shared.u32 	%r264, [%r22+3968];
	ld.shared.u32 	%r265, [%r16];
	ld.shared.u32 	%r266, [%r16+8192];
	ld.shared.u32 	%r267, [%r16+128];
	ld.shared.u32 	%r268, [%r16+8320];
	add.s32 	%r269, %r263, %r261;
	add.s32 	%r270, %r263, %r262;
	add.s32 	%r271, %r264, %r261;
	add.s32 	%r272, %r264, %r262;
	min.s32 	%r273, %r265, %r269;
	st.shared.u32 	[%r16], %r273;
	min.s32 	%r274, %r266, %r270;
	st.shared.u32 	[%r16+8192], %r274;
	min.s32 	%r275, %r267, %r271;
	st.shared.u32 	[%r16+128], %r275;
	min.s32 	%r276, %r268, %r272;
	st.shared.u32 	[%r16+8320], %r276;
	bar.sync 	0;
	ld.shared.u32 	%r277, [%r14+64];
	ld.shared.u32 	%r278, [%r14+8256];
	ld.shared.u32 	%r279, [%r22+4096];
	ld.shared.u32 	%r280, [%r22+4224];
	ld.shared.u32 	%r281, [%r16];
	ld.shared.u32 	%r282, [%r16+8192];
	ld.shared.u32 	%r283, [%r16+128];
	ld.shared.u32 	%r284, [%r16+8320];
	add.s32 	%r285, %r279, %r277;
	add.s32 	%r286, %r279, %r278;
	add.s32 	%r287, %r280, %r277;
	add.s32 	%r288, %r280, %r278;
	min.s32 	%r289, %r281, %r285;
	st.shared.u32 	[%r16], %r289;
	min.s32 	%r290, %r282, %r286;
	st.shared.u32 	[%r16+8192], %r290;
	min.s32 	%r291, %r283, %r287;
	st.shared.u32 	[%r16+128], %r291;
	min.s32 	%r292, %r284, %r288;
	st.shared.u32 	[%r16+8320], %r292;
	bar.sync 	0;
	ld.shared.u32 	%r293, [%r14+68];
	ld.shared.u32 	%r294, [%r14+8260];
	ld.shared.u32 	%r295, [%r22+4352];
	ld.shared.u32 	%r296, [%r22+4480];
	ld.shared.u32 	%r297, [%r16];
	ld.shared.u32 	%r298, [%r16+8192];
	ld.shared.u32 	%r299, [%r16+128];
	ld.shared.u32 	%r300, [%r16+8320];
	add.s32 	%r301, %r295, %r293;
	add.s32 	%r302, %r295, %r294;
	add.s32 	%r303, %r296, %r293;
	add.s32 	%r304, %r296, %r294;
	min.s32 	%r305, %r297, %r301;
	st.shared.u32 	[%r16], %r305;
	min.s32 	%r306, %r298, %r302;
	st.shared.u32 	[%r16+8192], %r306;
	min.s32 	%r307, %r299, %r303;
	st.shared.u32 	[%r16+128], %r307;
	min.s32 	%r308, %r300, %r304;
	st.shared.u32 	[%r16+8320], %r308;
	bar.sync 	0;
	ld.shared.u32 	%r309, [%r14+72];
	ld.shared.u32 	%r310, [%r14+8264];
	ld.shared.u32 	%r311, [%r22+4608];
	ld.shared.u32 	%r312, [%r22+4736];
	ld.shared.u32 	%r313, [%r16];
	ld.shared.u32 	%r314, [%r16+8192];
	ld.shared.u32 	%r315, [%r16+128];
	ld.shared.u32 	%r316, [%r16+8320];
	add.s32 	%r317, %r311, %r309;
	add.s32 	%r318, %r311, %r310;
	add.s32 	%r319, %r312, %r309;
	add.s32 	%r320, %r312, %r310;
	min.s32 	%r321, %r313, %r317;
	st.shared.u32 	[%r16], %r321;
	min.s32 	%r322, %r314, %r318;
	st.shared.u32 	[%r16+8192], %r322;
	min.s32 	%r323, %r315, %r319;
	st.shared.u32 	[%r16+128], %r323;
	min.s32 	%r324, %r316, %r320;
	st.shared.u32 	[%r16+8320], %r324;
	bar.sync 	0;
	ld.shared.u32 	%r325, [%r14+76];
	ld.shared.u32 	%r326, [%r14+8268];
	ld.shared.u32 	%r327, [%r22+4864];
	ld.shared.u32 	%r328, [%r22+4992];
	ld.shared.u32 	%r329, [%r16];
	ld.shared.u32 	%r330, [%r16+8192];
	ld.shared.u32 	%r331, [%r16+128];
	ld.shared.u32 	%r332, [%r16+8320];
	add.s32 	%r333, %r327, %r325;
	add.s32 	%r334, %r327, %r326;
	add.s32 	%r335, %r328, %r325;
	add.s32 	%r336, %r328, %r326;
	min.s32 	%r337, %r329, %r333;
	st.shared.u32 	[%r16], %r337;
	min.s32 	%r338, %r330, %r334;
	st.shared.u32 	[%r16+8192], %r338;
	min.s32 	%r339, %r331, %r335;
	st.shared.u32 	[%r16+128], %r339;
	min.s32 	%r340, %r332, %r336;
	st.shared.u32 	[%r16+8320], %r340;
	bar.sync 	0;
	ld.shared.u32 	%r341, [%r14+80];
	ld.shared.u32 	%r342, [%r14+8272];
	ld.shared.u32 	%r343, [%r22+5120];
	ld.shared.u32 	%r344, [%r22+5248];
	ld.shared.u32 	%r345, [%r16];
	ld.shared.u32 	%r346, [%r16+8192];
	ld.shared.u32 	%r347, [%r16+128];
	ld.shared.u32 	%r348, [%r16+8320];
	add.s32 	%r349, %r343, %r341;
	add.s32 	%r350, %r343, %r342;
	add.s32 	%r351, %r344, %r341;
	add.s32 	%r352, %r344, %r342;
	min.s32 	%r353, %r345, %r349;
	st.shared.u32 	[%r16], %r353;
	min.s32 	%r354, %r346, %r350;
	st.shared.u32 	[%r16+8192], %r354;
	min.s32 	%r355, %r347, %r351;
	st.shared.u32 	[%r16+128], %r355;
	min.s32 	%r356, %r348, %r352;
	st.shared.u32 	[%r16+8320], %r356;
	bar.sync 	0;
	ld.shared.u32 	%r357, [%r14+84];
	ld.shared.u32 	%r358, [%r14+8276];
	ld.shared.u32 	%r359, [%r22+5376];
	ld.shared.u32 	%r360, [%r22+5504];
	ld.shared.u32 	%r361, [%r16];
	ld.shared.u32 	%r362, [%r16+8192];
	ld.shared.u32 	%r363, [%r16+128];
	ld.shared.u32 	%r364, [%r16+8320];
	add.s32 	%r365, %r359, %r357;
	add.s32 	%r366, %r359, %r358;
	add.s32 	%r367, %r360, %r357;
	add.s32 	%r368, %r360, %r358;
	min.s32 	%r369, %r361, %r365;
	st.shared.u32 	[%r16], %r369;
	min.s32 	%r370, %r362, %r366;
	st.shared.u32 	[%r16+8192], %r370;
	min.s32 	%r371, %r363, %r367;
	st.shared.u32 	[%r16+128], %r371;
	min.s32 	%r372, %r364, %r368;
	st.shared.u32 	[%r16+8320], %r372;
	bar.sync 	0;
	ld.shared.u32 	%r373, [%r14+88];
	ld.shared.u32 	%r374, [%r14+8280];
	ld.shared.u32 	%r375, [%r22+5632];
	ld.shared.u32 	%r376, [%r22+5760];
	ld.shared.u32 	%r377, [%r16];
	ld.shared.u32 	%r378, [%r16+8192];
	ld.shared.u32 	%r379, [%r16+128];
	ld.shared.u32 	%r380, [%r16+8320];
	add.s32 	%r381, %r375, %r373;
	add.s32 	%r382, %r375, %r374;
	add.s32 	%r383, %r376, %r373;
	add.s32 	%r384, %r376, %r374;
	min.s32 	%r385, %r377, %r381;
	st.shared.u32 	[%r16], %r385;
	min.s32 	%r386, %r378, %r382;
	st.shared.u32 	[%r16+8192], %r386;
	min.s32 	%r387, %r379, %r383;
	st.shared.u32 	[%r16+128], %r387;
	min.s32 	%r388, %r380, %r384;
	st.shared.u32 	[%r16+8320], %r388;
	bar.sync 	0;
	ld.shared.u32 	%r389, [%r14+92];
	ld.shared.u32 	%r390, [%r14+8284];
	ld.shared.u32 	%r391, [%r22+5888];
	ld.shared.u32 	%r392, [%r22+6016];
	ld.shared.u32 	%r393, [%r16];
	ld.shared.u32 	%r394, [%r16+8192];
	ld.shared.u32 	%r395, [%r16+128];
	ld.shared.u32 	%r396, [%r16+8320];
	add.s32 	%r397, %r391, %r389;
	add.s32 	%r398, %r391, %r390;
	add.s32 	%r399, %r392, %r389;
	add.s32 	%r400, %r392, %r390;
	min.s32 	%r401, %r393, %r397;
	st.shared.u32 	[%r16], %r401;
	min.s32 	%r402, %r394, %r398;
	st.shared.u32 	[%r16+8192], %r402;
	min.s32 	%r403, %r395, %r399;
	st.shared.u32 	[%r16+128], %r403;
	min.s32 	%r404, %r396, %r400;
	st.shared.u32 	[%r16+8320], %r404;
	bar.sync 	0;
	ld.shared.u32 	%r405, [%r14+96];
	ld.shared.u32 	%r406, [%r14+8288];
	ld.shared.u32 	%r407, [%r22+6144];
	ld.shared.u32 	%r408, [%r22+6272];
	ld.shared.u32 	%r409, [%r16];
	ld.shared.u32 	%r410, [%r16+8192];
	ld.shared.u32 	%r411, [%r16+128];
	ld.shared.u32 	%r412, [%r16+8320];
	add.s32 	%r413, %r407, %r405;
	add.s32 	%r414, %r407, %r406;
	add.s32 	%r415, %r408, %r405;
	add.s32 	%r416, %r408, %r406;
	min.s32 	%r417, %r409, %r413;
	st.shared.u32 	[%r16], %r417;
	min.s32 	%r418, %r410, %r414;
	st.shared.u32 	[%r16+8192], %r418;
	min.s32 	%r419, %r411, %r415;
	st.shared.u32 	[%r16+128], %r419;
	min.s32 	%r420, %r412, %r416;
	st.shared.u32 	[%r16+8320], %r420;
	bar.sync 	0;
	ld.shared.u32 	%r421, [%r14+100];
	ld.shared.u32 	%r422, [%r14+8292];
	ld.shared.u32 	%r423, [%r22+6400];
	ld.shared.u32 	%r424, [%r22+6528];
	ld.shared.u32 	%r425, [%r16];
	ld.shared.u32 	%r426, [%r16+8192];
	ld.shared.u32 	%r427, [%r16+128];
	ld.shared.u32 	%r428, [%r16+8320];
	add.s32 	%r429, %r423, %r421;
	add.s32 	%r430, %r423, %r422;
	add.s32 	%r431, %r424, %r421;
	add.s32 	%r432, %r424, %r422;
	min.s32 	%r433, %r425, %r429;
	st.shared.u32 	[%r16], %r433;
	min.s32 	%r434, %r426, %r430;
	st.shared.u32 	[%r16+8192], %r434;
	min.s32 	%r435, %r427, %r431;
	st.shared.u32 	[%r16+128], %r435;
	min.s32 	%r436, %r428, %r432;
	st.shared.u32 	[%r16+8320], %r436;
	bar.sync 	0;
	ld.shared.u32 	%r437, [%r14+104];
	ld.shared.u32 	%r438, [%r14+8296];
	ld.shared.u32 	%r439, [%r22+6656];
	ld.shared.u32 	%r440, [%r22+6784];
	ld.shared.u32 	%r441, [%r16];
	ld.shared.u32 	%r442, [%r16+8192];
	ld.shared.u32 	%r443, [%r16+128];
	ld.shared.u32 	%r444, [%r16+8320];
	add.s32 	%r445, %r439, %r437;
	add.s32 	%r446, %r439, %r438;
	add.s32 	%r447, %r440, %r437;
	add.s32 	%r448, %r440, %r438;
	min.s32 	%r449, %r441, %r445;
	st.shared.u32 	[%r16], %r449;
	min.s32 	%r450, %r442, %r446;
	st.shared.u32 	[%r16+8192], %r450;
	min.s32 	%r451, %r443, %r447;
	st.shared.u32 	[%r16+128], %r451;
	min.s32 	%r452, %r444, %r448;
	st.shared.u32 	[%r16+8320], %r452;
	bar.sync 	0;
	ld.shared.u32 	%r453, [%r14+108];
	ld.shared.u32 	%r454, [%r14+8300];
	ld.shared.u32 	%r455, [%r22+6912];
	ld.shared.u32 	%r456, [%r22+7040];
	ld.shared.u32 	%r457, [%r16];
	ld.shared.u32 	%r458, [%r16+8192];
	ld.shared.u32 	%r459, [%r16+128];
	ld.shared.u32 	%r460, [%r16+8320];
	add.s32 	%r461, %r455, %r453;
	add.s32 	%r462, %r455, %r454;
	add.s32 	%r463, %r456, %r453;
	add.s32 	%r464, %r456, %r454;
	min.s32 	%r465, %r457, %r461;
	st.shared.u32 	[%r16], %r465;
	min.s32 	%r466, %r458, %r462;
	st.shared.u32 	[%r16+8192], %r466;
	min.s32 	%r467, %r459, %r463;
	st.shared.u32 	[%r16+128], %r467;
	min.s32 	%r468, %r460, %r464;
	st.shared.u32 	[%r16+8320], %r468;
	bar.sync 	0;
	ld.shared.u32 	%r469, [%r14+112];
	ld.shared.u32 	%r470, [%r14+8304];
	ld.shared.u32 	%r471, [%r22+7168];
	ld.shared.u32 	%r472, [%r22+7296];
	ld.shared.u32 	%r473, [%r16];
	ld.shared.u32 	%r474, [%r16+8192];
	ld.shared.u32 	%r475, [%r16+128];
	ld.shared.u32 	%r476, [%r16+8320];
	add.s32 	%r477, %r471, %r469;
	add.s32 	%r478, %r471, %r470;
	add.s32 	%r479, %r472, %r469;
	add.s32 	%r480, %r472, %r470;
	min.s32 	%r481, %r473, %r477;
	st.shared.u32 	[%r16], %r481;
	min.s32 	%r482, %r474, %r478;
	st.shared.u32 	[%r16+8192], %r482;
	min.s32 	%r483, %r475, %r479;
	st.shared.u32 	[%r16+128], %r483;
	min.s32 	%r484, %r476, %r480;
	st.shared.u32 	[%r16+8320], %r484;
	bar.sync 	0;
	ld.shared.u32 	%r485, [%r14+116];
	ld.shared.u32 	%r486, [%r14+8308];
	ld.shared.u32 	%r487, [%r22+7424];
	ld.shared.u32 	%r488, [%r22+7552];
	ld.shared.u32 	%r489, [%r16];
	ld.shared.u32 	%r490, [%r16+8192];
	ld.shared.u32 	%r491, [%r16+128];
	ld.shared.u32 	%r492, [%r16+8320];
	add.s32 	%r493, %r487, %r485;
	add.s32 	%r494, %r487, %r486;
	add.s32 	%r495, %r488, %r485;
	add.s32 	%r496, %r488, %r486;
	min.s32 	%r497, %r489, %r493;
	st.shared.u32 	[%r16], %r497;
	min.s32 	%r498, %r490, %r494;
	st.shared.u32 	[%r16+8192], %r498;
	min.s32 	%r499, %r491, %r495;
	st.shared.u32 	[%r16+128], %r499;
	min.s32 	%r500, %r492, %r496;
	st.shared.u32 	[%r16+8320], %r500;
	bar.sync 	0;
	ld.shared.u32 	%r501, [%r14+120];
	ld.shared.u32 	%r502, [%r14+8312];
	ld.shared.u32 	%r503, [%r22+7680];
	ld.shared.u32 	%r504, [%r22+7808];
	ld.shared.u32 	%r505, [%r16];
	ld.shared.u32 	%r506, [%r16+8192];
	ld.shared.u32 	%r507, [%r16+128];
	ld.shared.u32 	%r508, [%r16+8320];
	add.s32 	%r509, %r503, %r501;
	add.s32 	%r510, %r503, %r502;
	add.s32 	%r511, %r504, %r501;
	add.s32 	%r512, %r504, %r502;
	min.s32 	%r513, %r505, %r509;
	st.shared.u32 	[%r16], %r513;
	min.s32 	%r514, %r506, %r510;
	st.shared.u32 	[%r16+8192], %r514;
	min.s32 	%r515, %r507, %r511;
	st.shared.u32 	[%r16+128], %r515;
	min.s32 	%r516, %r508, %r512;
	st.shared.u32 	[%r16+8320], %r516;
	bar.sync 	0;
	ld.shared.u32 	%r517, [%r14+124];
	ld.shared.u32 	%r518, [%r14+8316];
	ld.shared.u32 	%r519, [%r22+7936];
	ld.shared.u32 	%r520, [%r22+8064];
	ld.shared.u32 	%r521, [%r16];
	ld.shared.u32 	%r522, [%r16+8192];
	ld.shared.u32 	%r523, [%r16+128];
	ld.shared.u32 	%r524, [%r16+8320];
	add.s32 	%r525, %r519, %r517;
	add.s32 	%r526, %r519, %r518;
	add.s32 	%r527, %r520, %r517;
	add.s32 	%r528, %r520, %r518;
	min.s32 	%r529, %r521, %r525;
	st.shared.u32 	[%r16], %r529;
	min.s32 	%r530, %r522, %r526;
	st.shared.u32 	[%r16+8192], %r530;
	min.s32 	%r531, %r523, %r527;
	st.shared.u32 	[%r16+128], %r531;
	min.s32 	%r532, %r524, %r528;
	st.shared.u32 	[%r16+8320], %r532;
	bar.sync 	0;
	ld.shared.u32 	%r533, [%r14+128];
	ld.shared.u32 	%r534, [%r14+8320];
	ld.shared.u32 	%r535, [%r22+8192];
	ld.shared.u32 	%r536, [%r22+8320];
	ld.shared.u32 	%r537, [%r16];
	ld.shared.u32 	%r538, [%r16+8192];
	ld.shared.u32 	%r539, [%r16+128];
	ld.shared.u32 	%r540, [%r16+8320];
	add.s32 	%r541, %r535, %r533;
	add.s32 	%r542, %r535, %r534;
	add.s32 	%r543, %r536, %r533;
	add.s32 	%r544, %r536, %r534;
	min.s32 	%r545, %r537, %r541;
	st.shared.u32 	[%r16], %r545;
	min.s32 	%r546, %r538, %r542;
	st.shared.u32 	[%r16+8192], %r546;
	min.s32 	%r547, %r539, %r543;
	st.shared.u32 	[%r16+128], %r547;
	min.s32 	%r548, %r540, %r544;
	st.shared.u32 	[%r16+8320], %r548;
	bar.sync 	0;
	ld.shared.u32 	%r549, [%r14+132];
	ld.shared.u32 	%r550, [%r14+8324];
	ld.shared.u32 	%r551, [%r22+8448];
	ld.shared.u32 	%r552, [%r22+8576];
	ld.shared.u32 	%r553, [%r16];
	ld.shared.u32 	%r554, [%r16+8192];
	ld.shared.u32 	%r555, [%r16+128];
	ld.shared.u32 	%r556, [%r16+8320];
	add.s32 	%r557, %r551, %r549;
	add.s32 	%r558, %r551, %r550;
	add.s32 	%r559, %r552, %r549;
	add.s32 	%r560, %r552, %r550;
	min.s32 	%r561, %r553, %r557;
	st.shared.u32 	[%r16], %r561;
	min.s32 	%r562, %r554, %r558;
	st.shared.u32 	[%r16+8192], %r562;
	min.s32 	%r563, %r555, %r559;
	st.shared.u32 	[%r16+128], %r563;
	min.s32 	%r564, %r556, %r560;
	st.shared.u32 	[%r16+8320], %r564;
	bar.sync 	0;
	ld.shared.u32 	%r565, [%r14+136];
	ld.shared.u32 	%r566, [%r14+8328];
	ld.shared.u32 	%r567, [%r22+8704];
	ld.shared.u32 	%r568, [%r22+8832];
	ld.shared.u32 	%r569, [%r16];
	ld.shared.u32 	%r570, [%r16+8192];
	ld.shared.u32 	%r571, [%r16+128];
	ld.shared.u32 	%r572, [%r16+8320];
	add.s32 	%r573, %r567, %r565;
	add.s32 	%r574, %r567, %r566;
	add.s32 	%r575, %r568, %r565;
	add.s32 	%r576, %r568, %r566;
	min.s32 	%r577, %r569, %r573;
	st.shared.u32 	[%r16], %r577;
	min.s32 	%r578, %r570, %r574;
	st.shared.u32 	[%r16+8192], %r578;
	min.s32 	%r579, %r571, %r575;
	st.shared.u32 	[%r16+128], %r579;
	min.s32 	%r580, %r572, %r576;
	st.shared.u32 	[%r16+8320], %r580;
	bar.sync 	0;
	ld.shared.u32 	%r581, [%r14+140];
	ld.shared.u32 	%r582, [%r14+8332];
	ld.shared.u32 	%r583, [%r22+8960];
	ld.shared.u32 	%r584, [%r22+9088];
	ld.shared.u32 	%r585, [%r16];
	ld.shared.u32 	%r586, [%r16+8192];
	ld.shared.u32 	%r587, [%r16+128];
	ld.shared.u32 	%r588, [%r16+8320];
	add.s32 	%r589, %r583, %r581;
	add.s32 	%r590, %r583, %r582;
	add.s32 	%r591, %r584, %r581;
	add.s32 	%r592, %r584, %r582;
	min.s32 	%r593, %r585, %r589;
	st.shared.u32 	[%r16], %r593;
	min.s32 	%r594, %r586, %r590;
	st.shared.u32 	[%r16+8192], %r594;
	min.s32 	%r595, %r587, %r591;
	st.shared.u32 	[%r16+128], %r595;
	min.s32 	%r596, %r588, %r592;
	st.shared.u32 	[%r16+8320], %r596;
	bar.sync 	0;
	ld.shared.u32 	%r597, [%r14+144];
	ld.shared.u32 	%r598, [%r14+8336];
	ld.shared.u32 	%r599, [%r22+9216];
	ld.shared.u32 	%r600, [%r22+9344];
	ld.shared.u32 	%r601, [%r16];
	ld.shared.u32 	%r602, [%r16+8192];
	ld.shared.u32 	%r603, [%r16+128];
	ld.shared.u32 	%r604, [%r16+8320];
	add.s32 	%r605, %r599, %r597;
	add.s32 	%r606, %r599, %r598;
	add.s32 	%r607, %r600, %r597;
	add.s32 	%r608, %r600, %r598;
	min.s32 	%r609, %r601, %r605;
	st.shared.u32 	[%r16], %r609;
	min.s32 	%r610, %r602, %r606;
	st.shared.u32 	[%r16+8192], %r610;
	min.s32 	%r611, %r603, %r607;
	st.shared.u32 	[%r16+128], %r611;
	min.s32 	%r612, %r604, %r608;
	st.shared.u32 	[%r16+8320], %r612;
	bar.sync 	0;
	ld.shared.u32 	%r613, [%r14+148];
	ld.shared.u32 	%r614, [%r14+8340];
	ld.shared.u32 	%r615, [%r22+9472];
	ld.shared.u32 	%r616, [%r22+9600];
	ld.shared.u32 	%r617, [%r16];
	ld.shared.u32 	%r618, [%r16+8192];
	ld.shared.u32 	%r619, [%r16+128];
	ld.shared.u32 	%r620, [%r16+8320];
	add.s32 	%r621, %r615, %r613;
	add.s32 	%r622, %r615, %r614;
	add.s32 	%r623, %r616, %r613;
	add.s32 	%r624, %r616, %r614;
	min.s32 	%r625, %r617, %r621;
	st.shared.u32 	[%r16], %r625;
	min.s32 	%r626, %r618, %r622;
	st.shared.u32 	[%r16+8192], %r626;
	min.s32 	%r627, %r619, %r623;
	st.shared.u32 	[%r16+128], %r627;
	min.s32 	%r628, %r620, %r624;
	st.shared.u32 	[%r16+8320], %r628;
	bar.sync 	0;
	ld.shared.u32 	%r629, [%r14+152];
	ld.shared.u32 	%r630, [%r14+8344];
	ld.shared.u32 	%r631, [%r22+9728];
	ld.shared.u32 	%r632, [%r22+9856];
	ld.shared.u32 	%r633, [%r16];
	ld.shared.u32 	%r634, [%r16+8192];
	ld.shared.u32 	%r635, [%r16+128];
	ld.shared.u32 	%r636, [%r16+8320];
	add.s32 	%r637, %r631, %r629;
	add.s32 	%r638, %r631, %r630;
	add.s32 	%r639, %r632, %r629;
	add.s32 	%r640, %r632, %r630;
	min.s32 	%r641, %r633, %r637;
	st.shared.u32 	[%r16], %r641;
	min.s32 	%r642, %r634, %r638;
	st.shared.u32 	[%r16+8192], %r642;
	min.s32 	%r643, %r635, %r639;
	st.shared.u32 	[%r16+128], %r643;
	min.s32 	%r644, %r636, %r640;
	st.shared.u32 	[%r16+8320], %r644;
	bar.sync 	0;
	ld.shared.u32 	%r645, [%r14+156];
	ld.shared.u32 	%r646, [%r14+8348];
	ld.shared.u32 	%r647, [%r22+9984];
	ld.shared.u32 	%r648, [%r22+10112];
	ld.shared.u32 	%r649, [%r16];
	ld.shared.u32 	%r650, [%r16+8192];
	ld.shared.u32 	%r651, [%r16+128];
	ld.shared.u32 	%r652, [%r16+8320];
	add.s32 	%r653, %r647, %r645;
	add.s32 	%r654, %r647, %r646;
	add.s32 	%r655, %r648, %r645;
	add.s32 	%r656, %r648, %r646;
	min.s32 	%r657, %r649, %r653;
	st.shared.u32 	[%r16], %r657;
	min.s32 	%r658, %r650, %r654;
	st.shared.u32 	[%r16+8192], %r658;
	min.s32 	%r659, %r651, %r655;
	st.shared.u32 	[%r16+128], %r659;
	min.s32 	%r660, %r652, %r656;
	st.shared.u32 	[%r16+8320], %r660;
	bar.sync 	0;
	ld.shared.u32 	%r661, [%r14+160];
	ld.shared.u32 	%r662, [%r14+8352];
	ld.shared.u32 	%r663, [%r22+10240];
	ld.shared.u32 	%r664, [%r22+10368];
	ld.shared.u32 	%r665, [%r16];
	ld.shared.u32 	%r666, [%r16+8192];
	ld.shared.u32 	%r667, [%r16+128];
	ld.shared.u32 	%r668, [%r16+8320];
	add.s32 	%r669, %r663, %r661;
	add.s32 	%r670, %r663, %r662;
	add.s32 	%r671, %r664, %r661;
	add.s32 	%r672, %r664, %r662;
	min.s32 	%r673, %r665, %r669;
	st.shared.u32 	[%r16], %r673;
	min.s32 	%r674, %r666, %r670;
	st.shared.u32 	[%r16+8192], %r674;
	min.s32 	%r675, %r667, %r671;
	st.shared.u32 	[%r16+128], %r675;
	min.s32 	%r676, %r668, %r672;
	st.shared.u32 	[%r16+8320], %r676;
	bar.sync 	0;
	ld.shared.u32 	%r677, [%r14+164];
	ld.shared.u32 	%r678, [%r14+8356];
	ld.shared.u32 	%r679, [%r22+10496];
	ld.shared.u32 	%r680, [%r22+10624];
	ld.shared.u32 	%r681, [%r16];
	ld.shared.u32 	%r682, [%r16+8192];
	ld.shared.u32 	%r683, [%r16+128];
	ld.shared.u32 	%r684, [%r16+8320];
	add.s32 	%r685, %r679, %r677;
	add.s32 	%r686, %r679, %r678;
	add.s32 	%r687, %r680, %r677;
	add.s32 	%r688, %r680, %r678;
	min.s32 	%r689, %r681, %r685;
	st.shared.u32 	[%r16], %r689;
	min.s32 	%r690, %r682, %r686;
	st.shared.u32 	[%r16+8192], %r690;
	min.s32 	%r691, %r683, %r687;
	st.shared.u32 	[%r16+128], %r691;
	min.s32 	%r692, %r684, %r688;
	st.shared.u32 	[%r16+8320], %r692;
	bar.sync 	0;
	ld.shared.u32 	%r693, [%r14+168];
	ld.shared.u32 	%r694, [%r14+8360];
	ld.shared.u32 	%r695, [%r22+10752];
	ld.shared.u32 	%r696, [%r22+10880];
	ld.shared.u32 	%r697, [%r16];
	ld.shared.u32 	%r698, [%r16+8192];
	ld.shared.u32 	%r699, [%r16+128];
	ld.shared.u32 	%r700, [%r16+8320];
	add.s32 	%r701, %r695, %r693;
	add.s32 	%r702, %r695, %r694;
	add.s32 	%r703, %r696, %r693;
	add.s32 	%r704, %r696, %r694;
	min.s32 	%r705, %r697, %r701;
	st.shared.u32 	[%r16], %r705;
	min.s32 	%r706, %r698, %r702;
	st.shared.u32 	[%r16+8192], %r706;
	min.s32 	%r707, %r699, %r703;
	st.shared.u32 	[%r16+128], %r707;
	min.s32 	%r708, %r700, %r704;
	st.shared.u32 	[%r16+8320], %r708;
	bar.sync 	0;
	ld.shared.u32 	%r709, [%r14+172];
	ld.shared.u32 	%r710, [%r14+8364];
	ld.shared.u32 	%r711, [%r22+11008];
	ld.shared.u32 	%r712, [%r22+11136];
	ld.shared.u32 	%r713, [%r16];
	ld.shared.u32 	%r714, [%r16+8192];
	ld.shared.u32 	%r715, [%r16+128];
	ld.shared.u32 	%r716, [%r16+8320];
	add.s32 	%r717, %r711, %r709;
	add.s32 	%r718, %r711, %r710;
	add.s32 	%r719, %r712, %r709;
	add.s32 	%r720, %r712, %r710;
	min.s32 	%r721, %r713, %r717;
	st.shared.u32 	[%r16], %r721;
	min.s32 	%r722, %r714, %r718;
	st.shared.u32 	[%r16+8192], %r722;
	min.s32 	%r723, %r715, %r719;
	st.shared.u32 	[%r16+128], %r723;
	min.s32 	%r724, %r716, %r720;
	st.shared.u32 	[%r16+8320], %r724;
	bar.sync 	0;
	ld.shared.u32 	%r725, [%r14+176];
	ld.shared.u32 	%r726, [%r14+8368];
	ld.shared.u32 	%r727, [%r22+11264];
	ld.shared.u32 	%r728, [%r22+11392];
	ld.shared.u32 	%r729, [%r16];
	ld.shared.u32 	%r730, [%r16+8192];
	ld.shared.u32 	%r731, [%r16+128];
	ld.shared.u32 	%r732, [%r16+8320];
	add.s32 	%r733, %r727, %r725;
	add.s32 	%r734, %r727, %r726;
	add.s32 	%r735, %r728, %r725;
	add.s32 	%r736, %r728, %r726;
	min.s32 	%r737, %r729, %r733;
	st.shared.u32 	[%r16], %r737;
	min.s32 	%r738, %r730, %r734;
	st.shared.u32 	[%r16+8192], %r738;
	min.s32 	%r739, %r731, %r735;
	st.shared.u32 	[%r16+128], %r739;
	min.s32 	%r740, %r732, %r736;
	st.shared.u32 	[%r16+8320], %r740;
	bar.sync 	0;
	ld.shared.u32 	%r741, [%r14+180];
	ld.shared.u32 	%r742, [%r14+8372];
	ld.shared.u32 	%r743, [%r22+11520];
	ld.shared.u32 	%r744, [%r22+11648];
	ld.shared.u32 	%r745, [%r16];
	ld.shared.u32 	%r746, [%r16+8192];
	ld.shared.u32 	%r747, [%r16+128];
	ld.shared.u32 	%r748, [%r16+8320];
	add.s32 	%r749, %r743, %r741;
	add.s32 	%r750, %r743, %r742;
	add.s32 	%r751, %r744, %r741;
	add.s32 	%r752, %r744, %r742;
	min.s32 	%r753, %r745, %r749;
	st.shared.u32 	[%r16], %r753;
	min.s32 	%r754, %r746, %r750;
	st.shared.u32 	[%r16+8192], %r754;
	min.s32 	%r755, %r747, %r751;
	st.shared.u32 	[%r16+128], %r755;
	min.s32 	%r756, %r748, %r752;
	st.shared.u32 	[%r16+8320], %r756;
	bar.sync 	0;
	ld.shared.u32 	%r757, [%r14+184];
	ld.shared.u32 	%r758, [%r14+8376];
	ld.shared.u32 	%r759, [%r22+11776];
	ld.shared.u32 	%r760, [%r22+11904];
	ld.shared.u32 	%r761, [%r16];
	ld.shared.u32 	%r762, [%r16+8192];
	ld.shared.u32 	%r763, [%r16+128];
	ld.shared.u32 	%r764, [%r16+8320];
	add.s32 	%r765, %r759, %r757;
	add.s32 	%r766, %r759, %r758;
	add.s32 	%r767, %r760, %r757;
	add.s32 	%r768, %r760, %r758;
	min.s32 	%r769, %r761, %r765;
	st.shared.u32 	[%r16], %r769;
	min.s32 	%r770, %r762, %r766;
	st.shared.u32 	[%r16+8192], %r770;
	min.s32 	%r771, %r763, %r767;
	st.shared.u32 	[%r16+128], %r771;
	min.s32 	%r772, %r764, %r768;
	st.shared.u32 	[%r16+8320], %r772;
	bar.sync 	0;
	ld.shared.u32 	%r773, [%r14+188];
	ld.shared.u32 	%r774, [%r14+8380];
	ld.shared.u32 	%r775, [%r22+12032];
	ld.shared.u32 	%r776, [%r22+12160];
	ld.shared.u32 	%r777, [%r16];
	ld.shared.u32 	%r778, [%r16+8192];
	ld.shared.u32 	%r779, [%r16+128];
	ld.shared.u32 	%r780, [%r16+8320];
	add.s32 	%r781, %r775, %r773;
	add.s32 	%r782, %r775, %r774;
	add.s32 	%r783, %r776, %r773;
	add.s32 	%r784, %r776, %r774;
	min.s32 	%r785, %r777, %r781;
	st.shared.u32 	[%r16], %r785;
	min.s32 	%r786, %r778, %r782;
	st.shared.u32 	[%r16+8192], %r786;
	min.s32 	%r787, %r779, %r783;
	st.shared.u32 	[%r16+128], %r787;
	min.s32 	%r788, %r780, %r784;
	st.shared.u32 	[%r16+8320], %r788;
	bar.sync 	0;
	ld.shared.u32 	%r789, [%r14+192];
	ld.shared.u32 	%r790, [%r14+8384];
	ld.shared.u32 	%r791, [%r22+12288];
	ld.shared.u32 	%r792, [%r22+12416];
	ld.shared.u32 	%r793, [%r16];
	ld.shared.u32 	%r794, [%r16+8192];
	ld.shared.u32 	%r795, [%r16+128];
	ld.shared.u32 	%r796, [%r16+8320];
	add.s32 	%r797, %r791, %r789;
	add.s32 	%r798, %r791, %r790;
	add.s32 	%r799, %r792, %r789;
	add.s32 	%r800, %r792, %r790;
	min.s32 	%r801, %r793, %r797;
	st.shared.u32 	[%r16], %r801;
	min.s32 	%r802, %r794, %r798;
	st.shared.u32 	[%r16+8192], %r802;
	min.s32 	%r803, %r795, %r799;
	st.shared.u32 	[%r16+128], %r803;
	min.s32 	%r804, %r796, %r800;
	st.shared.u32 	[%r16+8320], %r804;
	bar.sync 	0;
	ld.shared.u32 	%r805, [%r14+196];
	ld.shared.u32 	%r806, [%r14+8388];
	ld.shared.u32 	%r807, [%r22+12544];
	ld.shared.u32 	%r808, [%r22+12672];
	ld.shared.u32 	%r809, [%r16];
	ld.shared.u32 	%r810, [%r16+8192];
	ld.shared.u32 	%r811, [%r16+128];
	ld.shared.u32 	%r812, [%r16+8320];
	add.s32 	%r813, %r807, %r805;
	add.s32 	%r814, %r807, %r806;
	add.s32 	%r815, %r808, %r805;
	add.s32 	%r816, %r808, %r806;
	min.s32 	%r817, %r809, %r813;
	st.shared.u32 	[%r16], %r817;
	min.s32 	%r818, %r810, %r814;
	st.shared.u32 	[%r16+8192], %r818;
	min.s32 	%r819, %r811, %r815;
	st.shared.u32 	[%r16+128], %r819;
	min.s32 	%r820, %r812, %r816;
	st.shared.u32 	[%r16+8320], %r820;
	bar.sync 	0;
	ld.shared.u32 	%r821, [%r14+200];
	ld.shared.u32 	%r822, [%r14+8392];
	ld.shared.u32 	%r823, [%r22+12800];
	ld.shared.u32 	%r824, [%r22+12928];
	ld.shared.u32 	%r825, [%r16];
	ld.shared.u32 	%r826, [%r16+8192];
	ld.shared.u32 	%r827, [%r16+128];
	ld.shared.u32 	%r828, [%r16+8320];
	add.s32 	%r829, %r823, %r821;
	add.s32 	%r830, %r823, %r822;
	add.s32 	%r831, %r824, %r821;
	add.s32 	%r832, %r824, %r822;
	min.s32 	%r833, %r825, %r829;
	st.shared.u32 	[%r16], %r833;
	min.s32 	%r834, %r826, %r830;
	st.shared.u32 	[%r16+8192], %r834;
	min.s32 	%r835, %r827, %r831;
	st.shared.u32 	[%r16+128], %r835;
	min.s32 	%r836, %r828, %r832;
	st.shared.u32 	[%r16+8320], %r836;
	bar.sync 	0;
	ld.shared.u32 	%r837, [%r14+204];
	ld.shared.u32 	%r838, [%r14+8396];
	ld.shared.u32 	%r839, [%r22+13056];
	ld.shared.u32 	%r840, [%r22+13184];
	ld.shared.u32 	%r841, [%r16];
	ld.shared.u32 	%r842, [%r16+8192];
	ld.shared.u32 	%r843, [%r16+128];
	ld.shared.u32 	%r844, [%r16+8320];
	add.s32 	%r845, %r839, %r837;
	add.s32 	%r846, %r839, %r838;
	add.s32 	%r847, %r840, %r837;
	add.s32 	%r848, %r840, %r838;
	min.s32 	%r849, %r841, %r845;
	st.shared.u32 	[%r16], %r849;
	min.s32 	%r850, %r842, %r846;
	st.shared.u32 	[%r16+8192], %r850;
	min.s32 	%r851, %r843, %r847;
	st.shared.u32 	[%r16+128], %r851;
	min.s32 	%r852, %r844, %r848;
	st.shared.u32 	[%r16+8320], %r852;
	bar.sync 	0;
	ld.shared.u32 	%r853, [%r14+208];
	ld.shared.u32 	%r854, [%r14+8400];
	ld.shared.u32 	%r855, [%r22+13312];
	ld.shared.u32 	%r856, [%r22+13440];
	ld.shared.u32 	%r857, [%r16];
	ld.shared.u32 	%r858, [%r16+8192];
	ld.shared.u32 	%r859, [%r16+128];
	ld.shared.u32 	%r860, [%r16+8320];
	add.s32 	%r861, %r855, %r853;
	add.s32 	%r862, %r855, %r854;
	add.s32 	%r863, %r856, %r853;
	add.s32 	%r864, %r856, %r854;
	min.s32 	%r865, %r857, %r861;
	st.shared.u32 	[%r16], %r865;
	min.s32 	%r866, %r858, %r862;
	st.shared.u32 	[%r16+8192], %r866;
	min.s32 	%r867, %r859, %r863;
	st.shared.u32 	[%r16+128], %r867;
	min.s32 	%r868, %r860, %r864;
	st.shared.u32 	[%r16+8320], %r868;
	bar.sync 	0;
	ld.shared.u32 	%r869, [%r14+212];
	ld.shared.u32 	%r870, [%r14+8404];
	ld.shared.u32 	%r871, [%r22+13568];
	ld.shared.u32 	%r872, [%r22+13696];
	ld.shared.u32 	%r873, [%r16];
	ld.shared.u32 	%r874, [%r16+8192];
	ld.shared.u32 	%r875, [%r16+128];
	ld.shared.u32 	%r876, [%r16+8320];
	add.s32 	%r877, %r871, %r869;
	add.s32 	%r878, %r871, %r870;
	add.s32 	%r879, %r872, %r869;
	add.s32 	%r880, %r872, %r870;
	min.s32 	%r881, %r873, %r877;
	st.shared.u32 	[%r16], %r881;
	min.s32 	%r882, %r874, %r878;
	st.shared.u32 	[%r16+8192], %r882;
	min.s32 	%r883, %r875, %r879;
	st.shared.u32 	[%r16+128], %r883;
	min.s32 	%r884, %r876, %r880;
	st.shared.u32 	[%r16+8320], %r884;
	bar.sync 	0;
	ld.shared.u32 	%r885, [%r14+216];
	ld.shared.u32 	%r886, [%r14+8408];
	ld.shared.u32 	%r887, [%r22+13824];
	ld.shared.u32 	%r888, [%r22+13952];
	ld.shared.u32 	%r889, [%r16];
	ld.shared.u32 	%r890, [%r16+8192];
	ld.shared.u32 	%r891, [%r16+128];
	ld.shared.u32 	%r892, [%r16+8320];
	add.s32 	%r893, %r887, %r885;
	add.s32 	%r894, %r887, %r886;
	add.s32 	%r895, %r888, %r885;
	add.s32 	%r896, %r888, %r886;
	min.s32 	%r897, %r889, %r893;
	st.shared.u32 	[%r16], %r897;
	min.s32 	%r898, %r890, %r894;
	st.shared.u32 	[%r16+8192], %r898;
	min.s32 	%r899, %r891, %r895;
	st.shared.u32 	[%r16+128], %r899;
	min.s32 	%r900, %r892, %r896;
	st.shared.u32 	[%r16+8320], %r900;
	bar.sync 	0;
	ld.shared.u32 	%r901, [%r14+220];
	ld.shared.u32 	%r902, [%r14+8412];
	ld.shared.u32 	%r903, [%r22+14080];
	ld.shared.u32 	%r904, [%r22+14208];
	ld.shared.u32 	%r905, [%r16];
	ld.shared.u32 	%r906, [%r16+8192];
	ld.shared.u32 	%r907, [%r16+128];
	ld.shared.u32 	%r908, [%r16+8320];
	add.s32 	%r909, %r903, %r901;
	add.s32 	%r910, %r903, %r902;
	add.s32 	%r911, %r904, %r901;
	add.s32 	%r912, %r904, %r902;
	min.s32 	%r913, %r905, %r909;
	st.shared.u32 	[%r16], %r913;
	min.s32 	%r914, %r906, %r910;
	st.shared.u32 	[%r16+8192], %r914;
	min.s32 	%r915, %r907, %r911;
	st.shared.u32 	[%r16+128], %r915;
	min.s32 	%r916, %r908, %r912;
	st.shared.u32 	[%r16+8320], %r916;
	bar.sync 	0;
	ld.shared.u32 	%r917, [%r14+224];
	ld.shared.u32 	%r918, [%r14+8416];
	ld.shared.u32 	%r919, [%r22+14336];
	ld.shared.u32 	%r920, [%r22+14464];
	ld.shared.u32 	%r921, [%r16];
	ld.shared.u32 	%r922, [%r16+8192];
	ld.shared.u32 	%r923, [%r16+128];
	ld.shared.u32 	%r924, [%r16+8320];
	add.s32 	%r925, %r919, %r917;
	add.s32 	%r926, %r919, %r918;
	add.s32 	%r927, %r920, %r917;
	add.s32 	%r928, %r920, %r918;
	min.s32 	%r929, %r921, %r925;
	st.shared.u32 	[%r16], %r929;
	min.s32 	%r930, %r922, %r926;
	st.shared.u32 	[%r16+8192], %r930;
	min.s32 	%r931, %r923, %r927;
	st.shared.u32 	[%r16+128], %r931;
	min.s32 	%r932, %r924, %r928;
	st.shared.u32 	[%r16+8320], %r932;
	bar.sync 	0;
	ld.shared.u32 	%r933, [%r14+228];
	ld.shared.u32 	%r934, [%r14+8420];
	ld.shared.u32 	%r935, [%r22+14592];
	ld.shared.u32 	%r936, [%r22+14720];
	ld.shared.u32 	%r937, [%r16];
	ld.shared.u32 	%r938, [%r16+8192];
	ld.shared.u32 	%r939, [%r16+128];
	ld.shared.u32 	%r940, [%r16+8320];
	add.s32 	%r941, %r935, %r933;
	add.s32 	%r942, %r935, %r934;
	add.s32 	%r943, %r936, %r933;
	add.s32 	%r944, %r936, %r934;
	min.s32 	%r945, %r937, %r941;
	st.shared.u32 	[%r16], %r945;
	min.s32 	%r946, %r938, %r942;
	st.shared.u32 	[%r16+8192], %r946;
	min.s32 	%r947, %r939, %r943;
	st.shared.u32 	[%r16+128], %r947;
	min.s32 	%r948, %r940, %r944;
	st.shared.u32 	[%r16+8320], %r948;
	bar.sync 	0;
	ld.shared.u32 	%r949, [%r14+232];
	ld.shared.u32 	%r950, [%r14+8424];
	ld.shared.u32 	%r951, [%r22+14848];
	ld.shared.u32 	%r952, [%r22+14976];
	ld.shared.u32 	%r953, [%r16];
	ld.shared.u32 	%r954, [%r16+8192];
	ld.shared.u32 	%r955, [%r16+128];
	ld.shared.u32 	%r956, [%r16+8320];
	add.s32 	%r957, %r951, %r949;
	add.s32 	%r958, %r951, %r950;
	add.s32 	%r959, %r952, %r949;
	add.s32 	%r960, %r952, %r950;
	min.s32 	%r961, %r953, %r957;
	st.shared.u32 	[%r16], %r961;
	min.s32 	%r962, %r954, %r958;
	st.shared.u32 	[%r16+8192], %r962;
	min.s32 	%r963, %r955, %r959;
	st.shared.u32 	[%r16+128], %r963;
	min.s32 	%r964, %r956, %r960;
	st.shared.u32 	[%r16+8320], %r964;
	bar.sync 	0;
	ld.shared.u32 	%r965, [%r14+236];
	ld.shared.u32 	%r966, [%r14+8428];
	ld.shared.u32 	%r967, [%r22+15104];
	ld.shared.u32 	%r968, [%r22+15232];
	ld.shared.u32 	%r969, [%r16];
	ld.shared.u32 	%r970, [%r16+8192];
	ld.shared.u32 	%r971, [%r16+128];
	ld.shared.u32 	%r972, [%r16+8320];
	add.s32 	%r973, %r967, %r965;
	add.s32 	%r974, %r967, %r966;
	add.s32 	%r975, %r968, %r965;
	add.s32 	%r976, %r968, %r966;
	min.s32 	%r977, %r969, %r973;
	st.shared.u32 	[%r16], %r977;
	min.s32 	%r978, %r970, %r974;
	st.shared.u32 	[%r16+8192], %r978;
	min.s32 	%r979, %r971, %r975;
	st.shared.u32 	[%r16+128], %r979;
	min.s32 	%r980, %r972, %r976;
	st.shared.u32 	[%r16+8320], %r980;
	bar.sync 	0;
	ld.shared.u32 	%r981, [%r14+240];
	ld.shared.u32 	%r982, [%r14+8432];
	ld.shared.u32 	%r983, [%r22+15360];
	ld.shared.u32 	%r984, [%r22+15488];
	ld.shared.u32 	%r985, [%r16];
	ld.shared.u32 	%r986, [%r16+8192];
	ld.shared.u32 	%r987, [%r16+128];
	ld.shared.u32 	%r988, [%r16+8320];
	add.s32 	%r989, %r983, %r981;
	add.s32 	%r990, %r983, %r982;
	add.s32 	%r991, %r984, %r981;
	add.s32 	%r992, %r984, %r982;
	min.s32 	%r993, %r985, %r989;
	st.shared.u32 	[%r16], %r993;
	min.s32 	%r994, %r986, %r990;
	st.shared.u32 	[%r16+8192], %r994;
	min.s32 	%r995, %r987, %r991;
	st.shared.u32 	[%r16+128], %r995;
	min.s32 	%r996, %r988, %r992;
	st.shared.u32 	[%r16+8320], %r996;
	bar.sync 	0;
	ld.shared.u32 	%r997, [%r14+244];
	ld.shared.u32 	%r998, [%r14+8436];
	ld.shared.u32 	%r999, [%r22+15616];
	ld.shared.u32 	%r1000, [%r22+15744];
	ld.shared.u32 	%r1001, [%r16];
	ld.shared.u32 	%r1002, [%r16+8192];
	ld.shared.u32 	%r1003, [%r16+128];
	ld.shared.u32 	%r1004, [%r16+8320];
	add.s32 	%r1005, %r999, %r997;
	add.s32 	%r1006, %r999, %r998;
	add.s32 	%r1007, %r1000, %r997;
	add.s32 	%r1008, %r1000, %r998;
	min.s32 	%r1009, %r1001, %r1005;
	st.shared.u32 	[%r16], %r1009;
	min.s32 	%r1010, %r1002, %r1006;
	st.shared.u32 	[%r16+8192], %r1010;
	min.s32 	%r1011, %r1003, %r1007;
	st.shared.u32 	[%r16+128], %r1011;
	min.s32 	%r1012, %r1004, %r1008;
	st.shared.u32 	[%r16+8320], %r1012;
	bar.sync 	0;
	ld.shared.u32 	%r1013, [%r14+248];
	ld.shared.u32 	%r1014, [%r14+8440];
	ld.shared.u32 	%r1015, [%r22+15872];
	ld.shared.u32 	%r1016, [%r22+16000];
	ld.shared.u32 	%r1017, [%r16];
	ld.shared.u32 	%r1018, [%r16+8192];
	ld.shared.u32 	%r1019, [%r16+128];
	ld.shared.u32 	%r1020, [%r16+8320];
	add.s32 	%r1021, %r1015, %r1013;
	add.s32 	%r1022, %r1015, %r1014;
	add.s32 	%r1023, %r1016, %r1013;
	add.s32 	%r1024, %r1016, %r1014;
	min.s32 	%r1025, %r1017, %r1021;
	st.shared.u32 	[%r16], %r1025;
	min.s32 	%r1026, %r1018, %r1022;
	st.shared.u32 	[%r16+8192], %r1026;
	min.s32 	%r1027, %r1019, %r1023;
	st.shared.u32 	[%r16+128], %r1027;
	min.s32 	%r1028, %r1020, %r1024;
	st.shared.u32 	[%r16+8320], %r1028;
	bar.sync 	0;
	ld.shared.u32 	%r1029, [%r14+252];
	ld.shared.u32 	%r1030, [%r14+8444];
	ld.shared.u32 	%r1031, [%r22+16128];
	ld.shared.u32 	%r1032, [%r22+16256];
	ld.shared.u32 	%r1033, [%r16];
	ld.shared.u32 	%r1034, [%r16+8192];
	ld.shared.u32 	%r1035, [%r16+128];
	ld.shared.u32 	%r1036, [%r16+8320];
	add.s32 	%r1037, %r1031, %r1029;
	add.s32 	%r1038, %r1031, %r1030;
	add.s32 	%r1039, %r1032, %r1029;
	add.s32 	%r1040, %r1032, %r1030;
	min.s32 	%r1041, %r1033, %r1037;
	st.shared.u32 	[%r16], %r1041;
	min.s32 	%r1042, %r1034, %r1038;
	st.shared.u32 	[%r16+8192], %r1042;
	min.s32 	%r1043, %r1035, %r1039;
	st.shared.u32 	[%r16+128], %r1043;
	min.s32 	%r1044, %r1036, %r1040;
	st.shared.u32 	[%r16+8320], %r1044;
	bar.sync 	0;
	ld.shared.u32 	%r1045, [%r16];
	st.global.u32 	[%rd4], %r1045;
	ld.shared.u32 	%r1046, [%r16+8192];
	st.global.u32 	[%rd6], %r1046;
	ld.shared.u32 	%r1047, [%r16+128];
	st.global.u32 	[%rd4+128], %r1047;
	ld.shared.u32 	%r1048, [%r16+8320];
	st.global.u32 	[%rd6+128], %r1048;
	ret;

}
	// .globl	_Z11floydPhase2Piii
.visible .entry _Z11floydPhase2Piii(
	.param .u64 .ptr .align 1 _Z11floydPhase2Piii_param_0,
	.param .u32 _Z11floydPhase2Piii_param_1,
	.param .u32 _Z11floydPhase2Piii_param_2
)
{
	.reg .pred 	%p<2>;
	.reg .b32 	%r<2356>;
	.reg .b64 	%rd<14>;
	// demoted variable
	.shared .align 4 .b8 _ZZ11floydPhase2PiiiE9pivotData[16384];
	// demoted variable
	.shared .align 4 .b8 _ZZ11floydPhase2PiiiE7rowData[16384];
	// demoted variable
	.shared .align 4 .b8 _ZZ11floydPhase2PiiiE7colData[16384];
	ld.param.u32 	%r1, [_Z11floydPhase2Piii_param_1];
	mov.u32 	%r3, %ctaid.y;
	setp.eq.s32 	%p1, %r3, %r1;
	@%p1 bra 	$L__BB1_2;
	ld.param.u32 	%r2355, [_Z11floydPhase2Piii_param_2];
	ld.param.u32 	%r2354, [_Z11floydPhase2Piii_param_1];
	ld.param.u64 	%rd13, [_Z11floydPhase2Piii_param_0];
	cvta.to.global.u64 	%rd2, %rd13;
	mov.u32 	%r4, %tid.x;
	mov.u32 	%r5, %tid.y;
	shl.b32 	%r6, %r2354, 6;
	shl.b32 	%r8, %r3, 6;
	add.s32 	%r9, %r6, %r5;
	mul.lo.s32 	%r10, %r9, %r2355;
	add.s32 	%r11, %r8, %r5;
	add.s32 	%r12, %r6, %r4;
	add.s32 	%r13, %r8, %r4;
	add.s32 	%r14, %r10, %r12;
	shl.b32 	%r15, %r2355, 5;
	add.s32 	%r16, %r13, %r10;
	mad.lo.s32 	%r17, %r2355, %r11, %r12;
	mul.wide.s32 	%rd3, %r14, 4;
	add.s64 	%rd4, %rd2, %rd3;
	ld.global.u32 	%r18, [%rd4];
	shl.b32 	%r19, %r5, 8;
	mov.u32 	%r20, _ZZ11floydPhase2PiiiE9pivotData;
	add.s32 	%r21, %r20, %r19;
	shl.b32 	%r22, %r4, 2;
	add.s32 	%r23, %r21, %r22;
	st.shared.u32 	[%r23], %r18;
	mul.wide.s32 	%rd5, %r15, 4;
	add.s64 	%rd6, %rd4, %rd5;
	ld.global.u32 	%r24, [%rd6];
	st.shared.u32 	[%r23+8192], %r24;
	ld.global.u32 	%r25, [%rd4+128];
	st.shared.u32 	[%r23+128], %r25;
	ld.global.u32 	%r26, [%rd6+128];
	st.shared.u32 	[%r23+8320], %r26;
	mul.wide.s32 	%rd7, %r16, 4;
	add.s64 	%rd8, %rd2, %rd7;
	ld.global.u32 	%r27, [%rd8];
	mov.u32 	%r28, _ZZ11floydPhase2PiiiE7rowData;
	add.s32 	%r29, %r28, %r22;
	add.s32 	%r30, %r29, %r19;
	st.shared.u32 	[%r30], %r27;
	add.s64 	%rd9, %rd8, %rd5;
	ld.global.u32 	%r31, [%rd9];
	st.shared.u32 	[%r30+8192], %r31;
	ld.global.u32 	%r32, [%rd8+128];
	st.shared.u32 	[%r30+128], %r32;
	ld.global.u32 	%r33, [%rd9+128];
	st.shared.u32 	[%r30+8320], %r33;
	mul.wide.s32 	%rd10, %r17, 4;
	add.s64 	%rd11, %rd2, %rd10;
	ld.global.u32 	%r34, [%rd11];
	mov.u32 	%r35, _ZZ11floydPhase2PiiiE7colData;
	add.s32 	%r36, %r35, %r19;
	add.s32 	%r37, %r36, %r22;
	st.shared.u32 	[%r37], %r34;
	add.s64 	%rd12, %rd11, %rd5;
	ld.global.u32 	%r38, [%rd12];
	st.shared.u32 	[%r37+8192], %r38;
	ld.global.u32 	%r39, [%rd11+128];
	st.shared.u32 	[%r37+128], %r39;
	ld.global.u32 	%r40, [%rd12+128];
	st.shared.u32 	[%r37+8320], %r40;
	bar.sync 	0;
	ld.shared.u32 	%r41, [%r21];
	ld.shared.u32 	%r42, [%r21+8192];
	add.s32 	%r43, %r20, %r22;
	ld.shared.u32 	%r44, [%r43];
	ld.shared.u32 	%r45, [%r43+128];
	ld.shared.u32 	%r46, [%r30];
	ld.shared.u32 	%r47, [%r29];
	add.s32 	%r48, %r47, %r41;
	min.s32 	%r49, %r46, %r48;
	st.shared.u32 	[%r30], %r49;
	ld.shared.u32 	%r50, [%r30+8192];
	ld.shared.u32 	%r51, [%r29];
	add.s32 	%r52, %r51, %r42;
	min.s32 	%r53, %r50, %r52;
	st.shared.u32 	[%r30+8192], %r53;
	ld.shared.u32 	%r54, [%r30+128];
	ld.shared.u32 	%r55, [%r29+128];
	add.s32 	%r56, %r55, %r41;
	min.s32 	%r57, %r54, %r56;
	st.shared.u32 	[%r30+128], %r57;
	ld.shared.u32 	%r58, [%r30+8320];
	ld.shared.u32 	%r59, [%r29+128];
	add.s32 	%r60, %r59, %r42;
	min.s32 	%r61, %r58, %r60;
	st.shared.u32 	[%r30+8320], %r61;
	ld.shared.u32 	%r62, [%r37];
	ld.shared.u32 	%r63, [%r36];
	add.s32 	%r64, %r63, %r44;
	min.s32 	%r65, %r62, %r64;
	st.shared.u32 	[%r37], %r65;
	ld.shared.u32 	%r66, [%r37+8192];
	ld.shared.u32 	%r67, [%r36+8192];
	add.s32 	%r68, %r67, %r44;
	min.s32 	%r69, %r66, %r68;
	st.shared.u32 	[%r37+8192], %r69;
	ld.shared.u32 	%r70, [%r37+128];
	ld.shared.u32 	%r71, [%r36];
	add.s32 	%r72, %r71, %r45;
	min.s32 	%r73, %r70, %r72;
	st.shared.u32 	[%r37+128], %r73;
	ld.shared.u32 	%r74, [%r37+8320];
	ld.shared.u32 	%r75, [%r36+8192];
	add.s32 	%r76, %r75, %r45;
	min.s32 	%r77, %r74, %r76;
	st.shared.u32 	[%r37+8320], %r77;
	bar.sync 	0;
	ld.shared.u32 	%r78, [%r21+4];
	ld.shared.u32 	%r79, [%r21+8196];
	ld.shared.u32 	%r80, [%r43+256];
	ld.shared.u32 	%r81, [%r43+384];
	ld.shared.u32 	%r82, [%r30];
	ld.shared.u32 	%r83, [%r29+256];
	add.s32 	%r84, %r83, %r78;
	min.s32 	%r85, %r82, %r84;
	st.shared.u32 	[%r30], %r85;
	ld.shared.u32 	%r86, [%r30+8192];
	ld.shared.u32 	%r87, [%r29+256];
	add.s32 	%r88, %r87, %r79;
	min.s32 	%r89, %r86, %r88;
	st.shared.u32 	[%r30+8192], %r89;
	ld.shared.u32 	%r90, [%r30+128];
	ld.shared.u32 	%r91, [%r29+384];
	add.s32 	%r92, %r91, %r78;
	min.s32 	%r93, %r90, %r92;
	st.shared.u32 	[%r30+128], %r93;
	ld.shared.u32 	%r94, [%r30+8320];
	ld.shared.u32 	%r95, [%r29+384];
	add.s32 	%r96, %r95, %r79;
	min.s32 	%r97, %r94, %r96;
	st.shared.u32 	[%r30+8320], %r97;
	ld.shared.u32 	%r98, [%r37];
	ld.shared.u32 	%r99, [%r36+4];
	add.s32 	%r100, %r99, %r80;
	min.s32 	%r101, %r98, %r100;
	st.shared.u32 	[%r37], %r101;
	ld.shared.u32 	%r102, [%r37+8192];
	ld.shared.u32 	%r103, [%r36+8196];
	add.s32 	%r104, %r103, %r80;
	min.s32 	%r105, %r102, %r104;
	st.shared.u32 	[%r37+8192], %r105;
	ld.shared.u32 	%r106, [%r37+128];
	ld.shared.u32 	%r107, [%r36+4];
	add.s32 	%r108, %r107, %r81;
	min.s32 	%r109, %r106, %r108;
	st.shared.u32 	[%r37+128], %r109;
	ld.shared.u32 	%r110, [%r37+8320];
	ld.shared.u32 	%r111, [%r36+8196];
	add.s32 	%r112, %r111, %r81;
	min.s32 	%r113, %r110, %r112;
	st.shared.u32 	[%r37+8320], %r113;
	bar.sync 	0;
	ld.shared.u32 	%r114, [%r21+8];
	ld.shared.u32 	%r115, [%r21+8200];
	ld.shared.u32 	%r116, [%r43+512];
	ld.shared.u32 	%r117, [%r43+640];
	ld.shared.u32 	%r118, [%r30];
	ld.shared.u32 	%r119, [%r29+512];
	add.s32 	%r120, %r119, %r114;
	min.s32 	%r121, %r118, %r120;
	st.shared.u32 	[%r30], %r121;
	ld.shared.u32 	%r122, [%r30+8192];
	ld.shared.u32 	%r123, [%r29+512];
	add.s32 	%r124, %r123, %r115;
	min.s32 	%r125, %r122, %r124;
	st.shared.u32 	[%r30+8192], %r125;
	ld.shared.u32 	%r126, [%r30+128];
	ld.shared.u32 	%r127, [%r29+640];
	add.s32 	%r128, %r127, %r114;
	min.s32 	%r129, %r126, %r128;
	st.shared.u32 	[%r30+128], %r129;
	ld.shared.u32 	%r130, [%r30+8320];
	ld.shared.u32 	%r131, [%r29+640];
	add.s32 	%r132, %r131, %r115;
	min.s32 	%r133, %r130, %r132;
	st.shared.u32 	[%r30+8320], %r133;
	ld.shared.u32 	%r134, [%r37];
	ld.shared.u32 	%r135, [%r36+8];
	add.s32 	%r136, %r135, %r116;
	min.s32 	%r137, %r134, %r136;
	st.shared.u32 	[%r37], %r137;
	ld.shared.u32 	%r138, [%r37+8192];
	ld.shared.u32 	%r139, [%r36+8200];
	add.s32 	%r140, %r139, %r116;
	min.s32 	%r141, %r138, %r140;
	st.shared.u32 	[%r37+8192], %r141;
	ld.shared.u32 	%r142, [%r37+128];
	ld.shared.u32 	%r143, [%r36+8];
	add.s32 	%r144, %r143, %r117;
	min.s32 	%r145, %r142, %r144;
	st.shared.u32 	[%r37+128], %r145;
	ld.shared.u32 	%r146, [%r37+8320];
	ld.shared.u32 	%r147, [%r36+8200];
	add.s32 	%r148, %r147, %r117;
	min.s32 	%r149, %r146, %r148;
	st.shared.u32 	[%r37+8320], %r149;
	bar.sync 	0;
	ld.shared.u32 	%r150, [%r21+12];
	ld.shared.u32 	%r151, [%r21+8204];
	ld.shared.u32 	%r152, [%r43+768];
	ld.shared.u32 	%r153, [%r43+896];
	ld.shared.u32 	%r154, [%r30];
	ld.shared.u32 	%r155, [%r29+768];
	add.s32 	%r156, %r155, %r150;
	min.s32 	%r157, %r154, %r156;
	st.shared.u32 	[%r30], %r157;
	ld.shared.u32 	%r158, [%r30+8192];
	ld.shared.u32 	%r159, [%r29+768];
	add.s32 	%r160, %r159, %r151;
	min.s32 	%r161, %r158, %r160;
	st.shared.u32 	[%r30+8192], %r161;
	ld.shared.u32 	%r162, [%r30+128];
	ld.shared.u32 	%r163, [%r29+896];
	add.s32 	%r164, %r163, %r150;
	min.s32 	%r165, %r162, %r164;
	st.shared.u32 	[%r30+128], %r165;
	ld.shared.u32 	%r166, [%r30+8320];
	ld.shared.u32 	%r167, [%r29+896];
	add.s32 	%r168, %r167, %r151;
	min.s32 	%r169, %r166, %r168;
	st.shared.u32 	[%r30+8320], %r169;
	ld.shared.u32 	%r170, [%r37];
	ld.shared.u32 	%r171, [%r36+12];
	add.s32 	%r172, %r171, %r152;
	min.s32 	%r173, %r170, %r172;
	st.shared.u32 	[%r37], %r173;
	ld.shared.u32 	%r174, [%r37+8192];
	ld.shared.u32 	%r175, [%r36+8204];
	add.s32 	%r176, %r175, %r152;
	min.s32 	%r177, %r174, %r176;
	st.shared.u32 	[%r37+8192], %r177;
	ld.shared.u32 	%r178, [%r37+128];
	ld.shared.u32 	%r179, [%r36+12];
	add.s32 	%r180, %r179, %r153;
	min.s32 	%r181, %r178, %r180;
	st.shared.u32 	[%r37+128], %r181;
	ld.shared.u32 	%r182, [%r37+8320];
	ld.shared.u32 	%r183, [%r36+8204];
	add.s32 	%r184, %r183, %r153;
	min.s32 	%r185, %r182, %r184;
	st.shared.u32 	[%r37+8320], %r185;
	bar.sync 	0;
	ld.shared.u32 	%r186, [%r21+16];
	ld.shared.u32 	%r187, [%r21+8208];
	ld.shared.u32 	%r188, [%r43+1024];
	ld.shared.u32 	%r189, [%r43+1152];
	ld.shared.u32 	%r190, [%r30];
	ld.shared.u32 	%r191, [%r29+1024];
	add.s32 	%r192, %r191, %r186;
	min.s32 	%r193, %r190, %r192;
	st.shared.u32 	[%r30], %r193;
	ld.shared.u32 	%r194, [%r30+8192];
	ld.shared.u32 	%r195, [%r29+1024];
	add.s32 	%r196, %r195, %r187;
	min.s32 	%r197, %r194, %r196;
	st.shared.u32 	[%r30+8192], %r197;
	ld.shared.u32 	%r198, [%r30+128];
	ld.shared.u32 	%r199, [%r29+1152];
	add.s32 	%r200, %r199, %r186;
	min.s32 	%r201, %r198, %r200;
	st.shared.u32 	[%r30+128], %r201;
	ld.shared.u32 	%r202, [%r30+8320];
	ld.shared.u32 	%r203, [%r29+1152];
	add.s32 	%r204, %r203, %r187;
	min.s32 	%r205, %r202, %r204;
	st.shared.u32 	[%r30+8320], %r205;
	ld.shared.u32 	%r206, [%r37];
	ld.shared.u32 	%r207, [%r36+16];
	add.s32 	%r208, %r207, %r188;
	min.s32 	%r209, %r206, %r208;
	st.shared.u32 	[%r37], %r209;
	ld.shared.u32 	%r210, [%r37+8192];
	ld.shared.u32 	%r211, [%r36+8208];
	add.s32 	%r212, %r211, %r188;
	min.s32 	%r213, %r210, %r212;
	st.shared.u32 	[%r37+8192], %r213;
	ld.shared.u32 	%r214, [%r37+128];
	ld.shared.u32 	%r215, [%r36+16];
	add.s32 	%r216, %r215, %r189;
	min.s32 	%r217, %r214, %r216;
	st.shared.u32 	[%r37+128], %r217;
	ld.shared.u32 	%r218, [%r37+8320];
	ld.shared.u32 	%r219, [%r36+8208];
	add.s32 	%r220, %r219, %r189;
	min.s32 	%r221, %r218, %r220;
	st.shared.u32 	[%r37+8320], %r221;
	bar.sync 	0;
	ld.shared.u32 	%r222, [%r21+20];
	ld.shared.u32 	%r223, [%r21+8212];
	ld.shared.u32 	%r224, [%r43+1280];
	ld.shared.u32 	%r225, [%r43+1408];
	ld.shared.u32 	%r226, [%r30];
	ld.shared.u32 	%r227, [%r29+1280];
	add.s32 	%r228, %r227, %r222;
	min.s32 	%r229, %r226, %r228;
	st.shared.u32 	[%r30], %r229;
	ld.shared.u32 	%r230, [%r30+8192];
	ld.shared.u32 	%r231, [%r29+1280];
	add.s32 	%r232, %r231, %r223;
	min.s32 	%r233, %r230, %r232;
	st.shared.u32 	[%r30+8192], %r233;
	ld.shared.u32 	%r234, [%r30+128];
	ld.shared.u32 	%r235, [%r29+1408];
	add.s32 	%r236, %r235, %r222;
	min.s32 	%r237, %r234, %r236;
	st.shared.u32 	[%r30+128], %r237;
	ld.shared.u32 	%r238, [%r30+8320];
	ld.shared.u32 	%r239, [%r29+1408];
	add.s32 	%r240, %r239, %r223;
	min.s32 	%r241, %r238, %r240;
	st.shared.u32 	[%r30+8320], %r241;
	ld.shared.u32 	%r242, [%r37];
	ld.shared.u32 	%r243, [%r36+20];
	add.s32 	%r244, %r243, %r224;
	min.s32 	%r245, %r242, %r244;
	st.shared.u32 	[%r37], %r245;
	ld.shared.u32 	%r246, [%r37+8192];
	ld.shared.u32 	%r247, [%r36+8212];
	add.s32 	%r248, %r247, %r224;
	min.s32 	%r249, %r246, %r248;
	st.shared.u32 	[%r37+8192], %r249;
	ld.shared.u32 	%r250, [%r37+128];
	ld.shared.u32 	%r251, [%r36+20];
	add.s32 	%r252, %r251, %r225;
	min.s32 	%r253, %r250, %r252;
	st.shared.u32 	[%r37+128], %r253;
	ld.shared.u32 	%r254, [%r37+8320];
	ld.shared.u32 	%r255, [%r36+8212];
	add.s32 	%r256, %r255, %r225;
	min.s32 	%r257, %r254, %r256;
	st.shared.u32 	[%r37+8320], %r257;
	bar.sync 	0;
	ld.shared.u32 	%r258, [%r21+24];
	ld.shared.u32 	%r259, [%r21+8216];
	ld.shared.u32 	%r260, [%r43+1536];
	ld.shared.u32 	%r261, [%r43+1664];
	ld.shared.u32 	%r262, [%r30];
	ld.shared.u32 	%r263, [%r29+1536];
	add.s32 	%r264, %r263, %r258;
	min.s32 	%r265, %r262, %r264;
	st.shared.u32 	[%r30], %r265;
	ld.shared.u32 	%r266, [%r30+8192];
	ld.shared.u32 	%r267, [%r29+1536];
	add.s32 	%r268, %r267, %r259;
	min.s32 	%r269, %r266, %r268;
	st.shared.u32 	[%r30+8192], %r269;
	ld.shared.u32 	%r270, [%r30+128];
	ld.shared.u32 	%r271, [%r29+1664];
	add.s32 	%r272, %r271, %r258;
	min.s32 	%r273, %r270, %r272;
	st.shared.u32 	[%r30+128], %r273;
	ld.shared.u32 	%r274, [%r30+8320];
	ld.shared.u32 	%r275, [%r29+1664];
	add.s32 	%r276, %r275, %r259;
	min.s32 	%r277, %r274, %r276;
	st.shared.u32 	[%r30+8320], %r277;
	ld.shared.u32 	%r278, [%r37];
	ld.shared.u32 	%r279, [%r36+24];
	add.s32 	%r280, %r279, %r260;
	min.s32 	%r281, %r278, %r280;
	st.shared.u32 	[%r37], %r281;
	ld.shared.u32 	%r282, [%r37+8192];
	ld.shared.u32 	%r283, [%r36+8216];
	add.s32 	%r284, %r283, %r260;
	min.s32 	%r285, %r282, %r284;
	st.shared.u32 	[%r37+8192], %r285;
	ld.shared.u32 	%r286, [%r37+128];
	ld.shared.u32 	%r287, [%r36+24];
	add.s32 	%r288, %r287, %r261;
	min.s32 	%r289, %r286, %r288;
	st.shared.u32 	[%r37+128], %r289;
	ld.shared.u32 	%r290, [%r37+8320];
	ld.shared.u32 	%r291, [%r36+8216];
	add.s32 	%r292, %r291, %r261;
	min.s32 	%r293, %r290, %r292;
	st.shared.u32 	[%r37+8320], %r293;
	bar.sync 	0;
	ld.shared.u32 	%r294, [%r21+28];
	ld.shared.u32 	%r295, [%r21+8220];
	ld.shared.u32 	%r296, [%r43+1792];
	ld.shared.u32 	%r297, [%r43+1920];
	ld.shared.u32 	%r298, [%r30];
	ld.shared.u32 	%r299, [%r29+1792];
	add.s32 	%r300, %r299, %r294;
	min.s32 	%r301, %r298, %r300;
	st.shared.u32 	[%r30], %r301;
	ld.shared.u32 	%r302, [%r30+8192];
	ld.shared.u32 	%r303, [%r29+1792];
	add.s32 	%r304, %r303, %r295;
	min.s32 	%r305, %r302, %r304;
	st.shared.u32 	[%r30+8192], %r305;
	ld.shared.u32 	%r306, [%r30+128];
	ld.shared.u32 	%r307, [%r29+1920];
	add.s32 	%r308, %r307, %r294;
	min.s32 	%r309, %r306, %r308;
	st.shared.u32 	[%r30+128], %r309;
	ld.shared.u32 	%r310, [%r30+8320];
	ld.shared.u32 	%r311, [%r29+1920];
	add.s32 	%r312, %r311, %r295;
	min.s32 	%r313, %r310, %r312;
	st.shared.u32 	[%r30+8320], %r313;
	ld.shared.u32 	%r314, [%r37];
	ld.shared.u32 	%r315, [%r36+28];
	add.s32 	%r316, %r315, %r296;
	min.s32 	%r317, %r314, %r316;
	st.shared.u32 	[%r37], %r317;
	ld.shared.u32 	%r318, [%r37+8192];
	ld.shared.u32 	%r319, [%r36+8220];
	add.s32 	%r320, %r319, %r296;
	min.s32 	%r321, %r318, %r320;
	st.shared.u32 	[%r37+8192], %r321;
	ld.shared.u32 	%r322, [%r37+128];
	ld.shared.u32 	%r323, [%r36+28];
	add.s32 	%r324, %r323, %r297;
	min.s32 	%r325, %r322, %r324;
	st.shared.u32 	[%r37+128], %r325;
	ld.shared.u32 	%r326, [%r37+8320];
	ld.shared.u32 	%r327, [%r36+8220];
	add.s32 	%r328, %r327, %r297;
	min.s32 	%r329, %r326, %r328;
	st.shared.u32 	[%r37+8320], %r329;
	bar.sync 	0;
	ld.shared.u32 	%r330, [%r21+32];
	ld.shared.u32 	%r331, [%r21+8224];
	ld.shared.u32 	%r332, [%r43+2048];
	ld.shared.u32 	%r333, [%r43+2176];
	ld.shared.u32 	%r334, [%r30];
	ld.shared.u32 	%r335, [%r29+2048];
	add.s32 	%r336, %r335, %r330;
	min.s32 	%r337, %r334, %r336;
	st.shared.u32 	[%r30], %r337;
	ld.shared.u32 	%r338, [%r30+8192];
	ld.shared.u32 	%r339, [%r29+2048];
	add.s32 	%r340, %r339, %r331;
	min.s32 	%r341, %r338, %r340;
	st.shared.u32 	[%r30+8192], %r341;
	ld.shared.u32 	%r342, [%r30+128];
	ld.shared.u32 	%r343, [%r29+2176];
	add.s32 	%r344, %r343, %r330;
	min.s32 	%r345, %r342, %r344;
	st.shared.u32 	[%r30+128], %r345;
	ld.shared.u32 	%r346, [%r30+8320];
	ld.shared.u32 	%r347, [%r29+2176];
	add.s32 	%r348, %r347, %r331;
	min.s32 	%r349, %r346, %r348;
	st.shared.u32 	[%r30+8320], %r349;
	ld.shared.u32 	%r350, [%r37];
	ld.shared.u32 	%r351, [%r36+32];
	add.s32 	%r352, %r351, %r332;
	min.s32 	%r353, %r350, %r352;
	st.shared.u32 	[%r37], %r353;
	ld.shared.u32 	%r354, [%r37+8192];
	ld.shared.u32 	%r355, [%r36+8224];
	add.s32 	%r356, %r355, %r332;
	min.s32 	%r357, %r354, %r356;
	st.shared.u32 	[%r37+8192], %r357;
	ld.shared.u32 	%r358, [%r37+128];
	ld.shared.u32 	%r359, [%r36+32];
	add.s32 	%r360, %r359, %r333;
	min.s32 	%r361, %r358, %r360;
	st.shared.u32 	[%r37+128], %r361;
	ld.shared.u32 	%r362, [%r37+8320];
	ld.shared.u32 	%r363, [%r36+8224];
	add.s32 	%r364, %r363, %r333;
	min.s32 	%r365, %r362, %r364;
	st.shared.u32 	[%r37+8320], %r365;
	bar.sync 	0;
	ld.shared.u32 	%r366, [%r21+36];
	ld.shared.u32 	%r367, [%r21+8228];
	ld.shared.u32 	%r368, [%r43+2304];
	ld.shared.u32 	%r369, [%r43+2432];
	ld.shared.u32 	%r370, [%r30];
	ld.shared.u32 	%r371, [%r29+2304];
	add.s32 	%r372, %r371, %r366;
	min.s32 	%r373, %r370, %r372;
	st.shared.u32 	[%r30], %r373;
	ld.shared.u32 	%r374, [%r30+8192];
	ld.shared.u32 	%r375, [%r29+2304];
	add.s32 	%r376, %r375, %r367;
	min.s32 	%r377, %r374, %r376;
	st.shared.u32 	[%r30+8192], %r377;
	ld.shared.u32 	%r378, [%r30+128];
	ld.shared.u32 	%r379, [%r29+2432];
	add.s32 	%r380, %r379, %r366;
	min.s32 	%r381, %r378, %r380;
	st.shared.u32 	[%r30+128], %r381;
	ld.shared.u32 	%r382, [%r30+8320];
	ld.shared.u32 	%r383, [%r29+2432];
	add.s32 	%r384, %r383, %r367;
	min.s32 	%r385, %r382, %r384;
	st.shared.u32 	[%r30+8320], %r385;
	ld.shared.u32 	%r386, [%r37];
	ld.shared.u32 	%r387, [%r36+36];
	add.s32 	%r388, %r387, %r368;
	min.s32 	%r389, %r386, %r388;
	st.shared.u32 	[%r37], %r389;
	ld.shared.u32 	%r390, [%r37+8192];
	ld.shared.u32 	%r391, [%r36+8228];
	add.s32 	%r392, %r391, %r368;
	min.s32 	%r393, %r390, %r392;
	st.shared.u32 	[%r37+8192], %r393;
	ld.shared.u32 	%r394, [%r37+128];
	ld.shared.u32 	%r395, [%r36+36];
	add.s32 	%r396, %r395, %r369;
	min.s32 	%r397, %r394, %r396;
	st.shared.u32 	[%r37+128], %r397;
	ld.shared.u32 	%r398, [%r37+8320];
	ld.shared.u32 	%r399, [%r36+8228];
	add.s32 	%r400, %r399, %r369;
	min.s32 	%r401, %r398, %r400;
	st.shared.u32 	[%r37+8320], %r401;
	bar.sync 	0;
	ld.shared.u32 	%r402, [%r21+40];
	ld.shared.u32 	%r403, [%r21+8232];
	ld.shared.u32 	%r404, [%r43+2560];
	ld.shared.u32 	%r405, [%r43+2688];
	ld.shared.u32 	%r406, [%r30];
	ld.shared.u32 	%r407, [%r29+2560];
	add.s32 	%r408, %r407, %r402;
	min.s32 	%r409, %r406, %r408;
	st.shared.u32 	[%r30], %r409;
	ld.shared.u32 	%r410, [%r30+8192];
	ld.shared.u32 	%r411, [%r29+2560];
	add.s32 	%r412, %r411, %r403;
	min.s32 	%r413, %r410, %r412;
	st.shared.u32 	[%r30+8192], %r413;
	ld.shared.u32 	%r414, [%r30+128];
	ld.shared.u32 	%r415, [%r29+2688];
	add.s32 	%r416, %r415, %r402;
	min.s32 	%r417, %r414, %r416;
	st.shared.u32 	[%r30+128], %r417;
	ld.shared.u32 	%r418, [%r30+8320];
	ld.shared.u32 	%r419, [%r29+2688];
	add.s32 	%r420, %r419, %r403;
	min.s32 	%r421, %r418, %r420;
	st.shared.u32 	[%r30+8320], %r421;
	ld.shared.u32 	%r422, [%r37];
	ld.shared.u32 	%r423, [%r36+40];
	add.s32 	%r424, %r423, %r404;
	min.s32 	%r425, %r422, %r424;
	st.shared.u32 	[%r37], %r425;
	ld.shared.u32 	%r426, [%r37+8192];
	ld.shared.u32 	%r427, [%r36+8232];
	add.s32 	%r428, %r427, %r404;
	min.s32 	%r429, %r426, %r428;
	st.shared.u32 	[%r37+8192], %r429;
	ld.shared.u32 	%r430, [%r37+128];
	ld.shared.u32 	%r431, [%r36+40];
	add.s32 	%r432, %r431, %r405;
	min.s32 	%r433, %r430, %r432;
	st.shared.u32 	[%r37+128], %r433;
	ld.shared.u32 	%r434, [%r37+8320];
	ld.shared.u32 	%r435, [%r36+8232];
	add.s32 	%r436, %r435, %r405;
	min.s32 	%r437, %r434, %r436;
	st.shared.u32 	[%r37+8320], %r437;
	bar.sync 	0;
	ld.shared.u32 	%r438, [%r21+44];
	ld.shared.u32 	%r439, [%r21+8236];
	ld.shared.u32 	%r440, [%r43+2816];
	ld.shared.u32 	%r441, [%r43+2944];
	ld.shared.u32 	%r442, [%r30];
	ld.shared.u32 	%r443, [%r29+2816];
	add.s32 	%r444, %r443, %r438;
	min.s32 	%r445, %r442, %r444;
	st.shared.u32 	[%r30], %r445;
	ld.shared.u32 	%r446, [%r30+8192];
	ld.shared.u32 	%r447, [%r29+2816];
	add.s32 	%r448, %r447, %r439;
	min.s32 	%r449, %r446, %r448;
	st.shared.u32 	[%r30+8192], %r449;
	ld.shared.u32 	%r450, [%r30+128];
	ld.shared.u32 	%r451, [%r29+2944];
	add.s32 	%r452, %r451, %r438;
	min.s32 	%r453, %r450, %r452;
	st.shared.u32 	[%r30+128], %r453;
	ld.shared.u32 	%r454, [%r30+8320];
	ld.shared.u32 	%r455, [%r29+2944];
	add.s32 	%r456, %r455, %r439;
	min.s32 	%r457, %r454, %r456;
	st.shared.u32 	[%r30+8320], %r457;
	ld.shared.u32 	%r458, [%r37];
	ld.shared.u32 	%r459, [%r36+44];
	add.s32 	%r460, %r459, %r440;
	min.s32 	%r461, %r458, %r460;
	st.shared.u32 	[%r37], %r461;
	ld.shared.u32 	%r462, [%r37+8192];
	ld.shared.u32 	%r463, [%r36+8236];
	add.s32 	%r464, %r463, %r440;
	min.s32 	%r465, %r462, %r464;
	st.shared.u32 	[%r37+8192], %r465;
	ld.shared.u32 	%r466, [%r37+128];
	ld.shared.u32 	%r467, [%r36+44];
	add.s32 	%r468, %r467, %r441;
	min.s32 	%r469, %r466, %r468;
	st.shared.u32 	[%r37+128], %r469;
	ld.shared.u32 	%r470, [%r37+8320];
	ld.shared.u32 	%r471, [%r36+8236];
	add.s32 	%r472, %r471, %r441;
	min.s32 	%r473, %r470, %r472;
	st.shared.u32 	[%r37+8320], %r473;
	bar.sync 	0;
	ld.shared.u32 	%r474, [%r21+48];
	ld.shared.u32 	%r475, [%r21+8240];
	ld.shared.u32 	%r476, [%r43+3072];
	ld.shared.u32 	%r477, [%r43+3200];
	ld.shared.u32 	%r478, [%r30];
	ld.shared.u32 	%r479, [%r29+3072];
	add.s32 	%r480, %r479, %r474;
	min.s32 	%r481, %r478, %r480;
	st.shared.u32 	[%r30], %r481;
	ld.shared.u32 	%r482, [%r30+8192];
	ld.shared.u32 	%r483, [%r29+3072];
	add.s32 	%r484, %r483, %r475;
	min.s32 	%r485, %r482, %r484;
	st.shared.u32 	[%r30+8192], %r485;
	ld.shared.u32 	%r486, [%r30+128];
	ld.shared.u32 	%r487, [%r29+3200];
	add.s32 	%r488, %r487, %r474;
	min.s32 	%r489, %r486, %r488;
	st.shared.u32 	[%r30+128], %r489;
	ld.shared.u32 	%r490, [%r30+8320];
	ld.shared.u32 	%r491, [%r29+3200];
	add.s32 	%r492, %r491, %r475;
	min.s32 	%r493, %r490, %r492;
	st.shared.u32 	[%r30+8320], %r493;
	ld.shared.u32 	%r494, [%r37];
	ld.shared.u32 	%r495, [%r36+48];
	add.s32 	%r496, %r495, %r476;
	min.s32 	%r497, %r494, %r496;
	st.shared.u32 	[%r37], %r497;
	ld.shared.u32 	%r498, [%r37+8192];
	ld.shared.u32 	%r499, [%r36+8240];
	add.s32 	%r500, %r499, %r476;
	min.s32 	%r501, %r498, %r500;
	st.shared.u32 	[%r37+8192], %r501;
	ld.shared.u32 	%r502, [%r37+128];
	ld.shared.u32 	%r503, [%r36+48];
	add.s32 	%r504, %r503, %r477;
	min.s32 	%r505, %r502, %r504;
	st.shared.u32 	[%r37+128], %r505;
	ld.shared.u32 	%r506, [%r37+8320];
	ld.shared.u32 	%r507, [%r36+8240];
	add.s32 	%r508, %r507, %r477;
	min.s32 	%r509, %r506, %r508;
	st.shared.u32 	[%r37+8320], %r509;
	bar.sync 	0;
	ld.shared.u32 	%r510, [%r21+52];
	ld.shared.u32 	%r511, [%r21+8244];
	ld.shared.u32 	%r512, [%r43+3328];
	ld.shared.u32 	%r513, [%r43+3456];
	ld.shared.u32 	%r514, [%r30];
	ld.shared.u32 	%r515, [%r29+3328];
	add.s32 	%r516, %r515, %r510;
	min.s32 	%r517, %r514, %r516;
	st.shared.u32 	[%r30], %r517;
	ld.shared.u32 	%r518, [%r30+8192];
	ld.shared.u32 	%r519, [%r29+3328];
	add.s32 	%r520, %r519, %r511;
	min.s32 	%r521, %r518, %r520;
	st.shared.u32 	[%r30+8192], %r521;
	ld.shared.u32 	%r522, [%r30+128];
	ld.shared.u32 	%r523, [%r29+3456];
	add.s32 	%r524, %r523, %r510;
	min.s32 	%r525, %r522, %r524;
	st.shared.u32 	[%r30+128], %r525;
	ld.shared.u32 	%r526, [%r30+8320];
	ld.shared.u32 	%r527, [%r29+3456];
	add.s32 	%r528, %r527, %r511;
	min.s32 	%r529, %r526, %r528;
	st.shared.u32 	[%r30+8320], %r529;
	ld.shared.u32 	%r530, [%r37];
	ld.shared.u32 	%r531, [%r36+52];
	add.s32 	%r532, %r531, %r512;
	min.s32 	%r533, %r530, %r532;
	st.shared.u32 	[%r37], %r533;
	ld.shared.u32 	%r534, [%r37+8192];
	ld.shared.u32 	%r535, [%r36+8244];
	add.s32 	%r536, %r535, %r512;
	min.s32 	%r537, %r534, %r536;
	st.shared.u32 	[%r37+8192], %r537;
	ld.shared.u32 	%r538, [%r37+128];
	ld.shared.u32 	%r539, [%r36+52];
	add.s32 	%r540, %r539, %r513;
	min.s32 	%r541, %r538, %r540;
	st.shared.u32 	[%r37+128], %r541;
	ld.shared.u32 	%r542, [%r37+8320];
	ld.shared.u32 	%r543, [%r36+8244];
	add.s32 	%r544, %r543, %r513;
	min.s32 	%r545, %r542, %r544;
	st.shared.u32 	[%r37+8320], %r545;
	bar.sync 	0;
	ld.shared.u32 	%r546, [%r21+56];
	ld.shared.u32 	%r547, [%r21+8248];
	ld.shared.u32 	%r548, [%r43+3584];
	ld.shared.u32 	%r549, [%r43+3712];
	ld.shared.u32 	%r550, [%r30];
	ld.shared.u32 	%r551, [%r29+3584];
	add.s32 	%r552, %r551, %r546;
	min.s32 	%r553, %r550, %r552;
	st.shared.u32 	[%r30], %r553;
	ld.shared.u32 	%r554, [%r30+8192];
	ld.shared.u32 	%r555, [%r29+3584];
	add.s32 	%r556, %r555, %r547;
	min.s32 	%r557, %r554, %r556;
	st.shared.u32 	[%r30+8192], %r557;
	ld.shared.u32 	%r558, [%r30+128];
	ld.shared.u32 	%r559, [%r29+3712];
	add.s32 	%r560, %r559, %r546;
	min.s32 	%r561, %r558, %r560;
	st.shared.u32 	[%r30+128], %r561;
	ld.shared.u32 	%r562, [%r30+8320];
	ld.shared.u32 	%r563, [%r29+3712];
	add.s32 	%r564, %r563, %r547;
	min.s32 	%r565, %r562, %r564;
	st.shared.u32 	[%r30+8320], %r565;
	ld.shared.u32 	%r566, [%r37];
	ld.shared.u32 	%r567, [%r36+56];
	add.s32 	%r568, %r567, %r548;
	min.s32 	%r569, %r566, %r568;
	st.shared.u32 	[%r37], %r569;
	ld.shared.u32 	%r570, [%r37+8192];
	ld.shared.u32 	%r571, [%r36+8248];
	add.s32 	%r572, %r571, %r548;
	min.s32 	%r573, %r570, %r572;
	st.shared.u32 	[%r37+8192], %r573;
	ld.shared.u32 	%r574, [%r37+128];
	ld.shared.u32 	%r575, [%r36+56];
	add.s32 	%r576, %r575, %r549;
	min.s32 	%r577, %r574, %r576;
	st.shared.u32 	[%r37+128], %r577;
	ld.shared.u32 	%r578, [%r37+8320];
	ld.shared.u32 	%r579, [%r36+8248];
	add.s32 	%r580, %r579, %r549;
	min.s32 	%r581, %r578, %r580;
	st.shared.u32 	[%r37+8320], %r581;
	bar.sync 	0;
	ld.shared.u32 	%r582, [%r21+60];
	ld.shared.u32 	%r583, [%r21+8252];
	ld.shared.u32 	%r584, [%r43+3840];
	ld.shared.u32 	%r585, [%r43+3968];
	ld.shared.u32 	%r586, [%r30];
	ld.shared.u32 	%r587, [%r29+3840];
	add.s32 	%r588, %r587, %r582;
	min.s32 	%r589, %r586, %r588;
	st.shared.u32 	[%r30], %r589;
	ld.shared.u32 	%r590, [%r30+8192];
	ld.shared.u32 	%r591, [%r29+3840];
	add.s32 	%r592, %r591, %r583;
	min.s32 	%r593, %r590, %r592;
	st.shared.u32 	[%r30+8192], %r593;
	ld.shared.u32 	%r594, [%r30+128];
	ld.shared.u32 	%r595, [%r29+3968];
	add.s32 	%r596, %r595, %r582;
	min.s32 	%r597, %r594, %r596;
	st.shared.u32 	[%r30+128], %r597;
	ld.shared.u32 	%r598, [%r30+8320];
	ld.shared.u32 	%r599, [%r29+3968];
	add.s32 	%r600, %r599, %r583;
	min.s32 	%r601, %r598, %r600;
	st.shared.u32 	[%r30+8320], %r601;
	ld.shared.u32 	%r602, [%r37];
	ld.shared.u32 	%r603, [%r36+60];
	add.s32 	%r604, %r603, %r584;
	min.s32 	%r605, %r602, %r604;
	st.shared.u32 	[%r37], %r605;
	ld.shared.u32 	%r606, [%r37+8192];
	ld.shared.u32 	%r607, [%r36+8252];
	add.s32 	%r608, %r607, %r584;
	min.s32 	%r609, %r606, %r608;
	st.shared.u32 	[%r37+8192], %r609;
	ld.shared.u32 	%r610, [%r37+128];
	ld.shared.u32 	%r611, [%r36+60];
	add.s32 	%r612, %r611, %r585;
	min.s32 	%r613, %r610, %r612;
	st.shared.u32 	[%r37+128], %r613;
	ld.shared.u32 	%r614, [%r37+8320];
	ld.shared.u32 	%r615, [%r36+8252];
	add.s32 	%r616, %r615, %r585;
	min.s32 	%r617, %r614, %r616;
	st.shared.u32 	[%r37+8320], %r617;
	bar.sync 	0;
	ld.shared.u32 	%r618, [%r21+64];
	ld.shared.u32 	%r619, [%r21+8256];
	ld.shared.u32 	%r620, [%r43+4096];
	ld.shared.u32 	%r621, [%r43+4224];
	ld.shared.u32 	%r622, [%r30];
	ld.shared.u32 	%r623, [%r29+4096];
	add.s32 	%r624, %r623, %r618;
	min.s32 	%r625, %r622, %r624;
	st.shared.u32 	[%r30], %r625;
	ld.shared.u32 	%r626, [%r30+8192];
	ld.shared.u32 	%r627, [%r29+4096];
	add.s32 	%r628, %r627, %r619;
	min.s32 	%r629, %r626, %r628;
	st.shared.u32 	[%r30+8192], %r629;
	ld.shared.u32 	%r630, [%r30+128];
	ld.shared.u32 	%r631, [%r29+4224];
	add.s32 	%r632, %r631, %r618;
	min.s32 	%r633, %r630, %r632;
	st.shared.u32 	[%r30+128], %r633;
	ld.shared.u32 	%r634, [%r30+8320];
	ld.shared.u32 	%r635, [%r29+4224];
	add.s32 	%r636, %r635, %r619;
	min.s32 	%r637, %r634, %r636;
	st.shared.u32 	[%r30+8320], %r637;
	ld.shared.u32 	%r638, [%r37];
	ld.shared.u32 	%r639, [%r36+64];
	add.s32 	%r640, %r639, %r620;
	min.s32 	%r641, %r638, %r640;
	st.shared.u32 	[%r37], %r641;
	ld.shared.u32 	%r642, [%r37+8192];
	ld.shared.u32 	%r643, [%r36+8256];
	add.s32 	%r644, %r643, %r620;
	min.s32 	%r645, %r642, %r644;
	st.shared.u32 	[%r37+8192], %r645;
	ld.shared.u32 	%r646, [%r37+128];
	ld.shared.u32 	%r647, [%r36+64];
	add.s32 	%r648, %r647, %r621;
	min.s32 	%r649, %r646, %r648;
	st.shared.u32 	[%r37+128], %r649;
	ld.shared.u32 	%r650, [%r37+8320];
	ld.shared.u32 	%r651, [%r36+8256];
	add.s32 	%r652, %r651, %r621;
	min.s32 	%r653, %r650, %r652;
	st.shared.u32 	[%r37+8320], %r653;
	bar.sync 	0;
	ld.shared.u32 	%r654, [%r21+68];
	ld.shared.u32 	%r655, [%r21+8260];
	ld.shared.u32 	%r656, [%r43+4352];
	ld.shared.u32 	%r657, [%r43+4480];
	ld.shared.u32 	%r658, [%r30];
	ld.shared.u32 	%r659, [%r29+4352];
	add.s32 	%r660, %r659, %r654;
	min.s32 	%r661, %r658, %r660;
	st.shared.u32 	[%r30], %r661;
	ld.shared.u32 	%r662, [%r30+8192];
	ld.shared.u32 	%r663, [%r29+4352];
	add.s32 	%r664, %r663, %r655;
	min.s32 	%r665, %r662, %r664;
	st.shared.u32 	[%r30+8192], %r665;
	ld.shared.u32 	%r666, [%r30+128];
	ld.shared.u32 	%r667, [%r29+4480];
	add.s32 	%r668, %r667, %r654;
	min.s32 	%r669, %r666, %r668;
	st.shared.u32 	[%r30+128], %r669;
	ld.shared.u32 	%r670, [%r30+8320];
	ld.shared.u32 	%r671, [%r29+4480];
	add.s32 	%r672, %r671, %r655;
	min.s32 	%r673, %r670, %r672;
	st.shared.u32 	[%r30+8320], %r673;
	ld.shared.u32 	%r674, [%r37];
	ld.shared.u32 	%r675, [%r36+68];
	add.s32 	%r676, %r675, %r656;
	min.s32 	%r677, %r674, %r676;
	st.shared.u32 	[%r37], %r677;
	ld.shared.u32 	%r678, [%r37+8192];
	ld.shared.u32 	%r679, [%r36+8260];
	add.s32 	%r680, %r679, %r656;
	min.s32 	%r681, %r678, %r680;
	st.shared.u32 	[%r37+8192], %r681;
	ld.shared.u32 	%r682, [%r37+128];
	ld.shared.u32 	%r683, [%r36+68];
	add.s32 	%r684, %r683, %r657;
	min.s32 	%r685, %r682, %r684;
	st.shared.u32 	[%r37+128], %r685;
	ld.shared.u32 	%r686, [%r37+8320];
	ld.shared.u32 	%r687, [%r36+8260];
	add.s32 	%r688, %r687, %r657;
	min.s32 	%r689, %r686, %r688;
	st.shared.u32 	[%r37+8320], %r689;
	bar.sync 	0;
	ld.shared.u32 	%r690, [%r21+72];
	ld.shared.u32 	%r691, [%r21+8264];
	ld.shared.u32 	%r692, [%r43+4608];
	ld.shared.u32 	%r693, [%r43+4736];
	ld.shared.u32 	%r694, [%r30];
	ld.shared.u32 	%r695, [%r29+4608];
	add.s32 	%r696, %r695, %r690;
	min.s32 	%r697, %r694, %r696;
	st.shared.u32 	[%r30], %r697;
	ld.shared.u32 	%r698, [%r30+8192];
	ld.shared.u32 	%r699, [%r29+4608];
	add.s32 	%r700, %r699, %r691;
	min.s32 	%r701, %r698, %r700;
	st.shared.u32 	[%r30+8192], %r701;
	ld.shared.u32 	%r702, [%r30+128];
	ld.shared.u32 	%r703, [%r29+4736];
	add.s32 	%r704, %r703, %r690;
	min.s32 	%r705, %r702, %r704;
	st.shared.u32 	[%r30+128], %r705;
	ld.shared.u32 	%r706, [%r30+8320];
	ld.shared.u32 	%r707, [%r29+4736];
	add.s32 	%r708, %r707, %r691;
	min.s32 	%r709, %r706, %r708;
	st.shared.u32 	[%r30+8320], %r709;
	ld.shared.u32 	%r710, [%r37];
	ld.shared.u32 	%r711, [%r36+72];
	add.s32 	%r712, %r711, %r692;
	min.s32 	%r713, %r710, %r712;
	st.shared.u32 	[%r37], %r713;
	ld.shared.u32 	%r714, [%r37+8192];
	ld.shared.u32 	%r715, [%r36+8264];
	add.s32 	%r716, %r715, %r692;
	min.s32 	%r717, %r714, %r716;
	st.shared.u32 	[%r37+8192], %r717;
	ld.shared.u32 	%r718, [%r37+128];
	ld.shared.u32 	%r719, [%r36+72];
	add.s32 	%r720, %r719, %r693;
	min.s32 	%r721, %r718, %r720;
	st.shared.u32 	[%r37+128], %r721;
	ld.shared.u32 	%r722, [%r37+8320];
	ld.shared.u32 	%r723, [%r36+8264];
	add.s32 	%r724, %r723, %r693;
	min.s32 	%r725, %r722, %r724;
	st.shared.u32 	[%r37+8320], %r725;
	bar.sync 	0;
	ld.shared.u32 	%r726, [%r21+76];
	ld.shared.u32 	%r727, [%r21+8268];
	ld.shared.u32 	%r728, [%r43+4864];
	ld.shared.u32 	%r729, [%r43+4992];
	ld.shared.u32 	%r730, [%r30];
	ld.shared.u32 	%r731, [%r29+4864];
	add.s32 	%r732, %r731, %r726;
	min.s32 	%r733, %r730, %r732;
	st.shared.u32 	[%r30], %r733;
	ld.shared.u32 	%r734, [%r30+8192];
	ld.shared.u32 	%r735, [%r29+4864];
	add.s32 	%r736, %r735, %r727;
	min.s32 	%r737, %r734, %r736;
	st.shared.u32 	[%r30+8192], %r737;
	ld.shared.u32 	%r738, [%r30+128];
	ld.shared.u32 	%r739, [%r29+4992];
	add.s32 	%r740, %r739, %r726;
	min.s32 	%r741, %r738, %r740;
	st.shared.u32 	[%r30+128], %r741;
	ld.shared.u32 	%r742, [%r30+8320];
	ld.shared.u32 	%r743, [%r29+4992];
	add.s32 	%r744, %r743, %r727;
	min.s32 	%r745, %r742, %r744;
	st.shared.u32 	[%r30+8320], %r745;
	ld.shared.u32 	%r746, [%r37];
	ld.shared.u32 	%r747, [%r36+76];
	add.s32 	%r748, %r747, %r728;
	min.s32 	%r749, %r746, %r748;
	st.shared.u32 	[%r37], %r749;
	ld.shared.u32 	%r750, [%r37+8192];
	ld.shared.u32 	%r751, [%r36+8268];
	add.s32 	%r752, %r751, %r728;
	min.s32 	%r753, %r750, %r752;
	st.shared.u32 	[%r37+8192], %r753;
	ld.shared.u32 	%r754, [%r37+128];
	ld.shared.u32 	%r755, [%r36+76];
	add.s32 	%r756, %r755, %r729;
	min.s32 	%r757, %r754, %r756;
	st.shared.u32 	[%r37+128], %r757;
	ld.shared.u32 	%r758, [%r37+8320];
	ld.shared.u32 	%r759, [%r36+8268];
	add.s32 	%r760, %r759, %r729;
	min.s32 	%r761, %r758, %r760;
	st.shared.u32 	[%r37+8320], %r761;
	bar.sync 	0;
	ld.shared.u32 	%r762, [%r21+80];
	ld.shared.u32 	%r763, [%r21+8272];
	ld.shared.u32 	%r764, [%r43+5120];
	ld.shared.u32 	%r765, [%r43+5248];
	ld.shared.u32 	%r766, [%r30];
	ld.shared.u32 	%r767, [%r29+5120];
	add.s32 	%r768, %r767, %r762;
	min.s32 	%r769, %r766, %r768;
	st.shared.u32 	[%r30], %r769;
	ld.shared.u32 	%r770, [%r30+8192];
	ld.shared.u32 	%r771, [%r29+5120];
	add.s32 	%r772, %r771, %r763;
	min.s32 	%r773, %r770, %r772;
	st.shared.u32 	[%r30+8192], %r773;
	ld.shared.u32 	%r774, [%r30+128];
	ld.shared.u32 	%r775, [%r29+5248];
	add.s32 	%r776, %r775, %r762;
	min.s32 	%r777, %r774, %r776;
	st.shared.u32 	[%r30+128], %r777;
	ld.shared.u32 	%r778, [%r30+8320];
	ld.shared.u32 	%r779, [%r29+5248];
	add.s32 	%r780, %r779, %r763;
	min.s32 	%r781, %r778, %r780;
	st.shared.u32 	[%r30+8320], %r781;
	ld.shared.u32 	%r782, [%r37];
	ld.shared.u32 	%r783, [%r36+80];
	add.s32 	%r784, %r783, %r764;
	min.s32 	%r785, %r782, %r784;
	st.shared.u32 	[%r37], %r785;
	ld.shared.u32 	%r786, [%r37+8192];
	ld.shared.u32 	%r787, [%r36+8272];
	add.s32 	%r788, %r787, %r764;
	min.s32 	%r789, %r786, %r788;
	st.shared.u32 	[%r37+8192], %r789;
	ld.shared.u32 	%r790, [%r37+128];
	ld.shared.u32 	%r791, [%r36+80];
	add.s32 	%r792, %r791, %r765;
	min.s32 	%r793, %r790, %r792;
	st.shared.u32 	[%r37+128], %r793;
	ld.shared.u32 	%r794, [%r37+8320];
	ld.shared.u32 	%r795, [%r36+8272];
	add.s32 	%r796, %r795, %r765;
	min.s32 	%r797, %r794, %r796;
	st.shared.u32 	[%r37+8320], %r797;
	bar.sync 	0;
	ld.shared.u32 	%r798, [%r21+84];
	ld.shared.u32 	%r799, [%r21+8276];
	ld.shared.u32 	%r800, [%r43+5376];
	ld.shared.u32 	%r801, [%r43+5504];
	ld.shared.u32 	%r802, [%r30];
	ld.shared.u32 	%r803, [%r29+5376];
	add.s32 	%r804, %r803, %r798;
	min.s32 	%r805, %r802, %r804;
	st.shared.u32 	[%r30], %r805;
	ld.shared.u32 	%r806, [%r30+8192];
	ld.shared.u32 	%r807, [%r29+5376];
	add.s32 	%r808, %r807, %r799;
	min.s32 	%r809, %r806, %r808;
	st.shared.u32 	[%r30+8192], %r809;
	ld.shared.u32 	%r810, [%r30+128];
	ld.shared.u32 	%r811, [%r29+5504];
	add.s32 	%r812, %r811, %r798;
	min.s32 	%r813, %r810, %r812;
	st.shared.u32 	[%r30+128], %r813;
	ld.shared.u32 	%r814, [%r30+8320];
	ld.shared.u32 	%r815, [%r29+5504];
	add.s32 	%r816, %r815, %r799;
	min.s32 	%r817, %r814, %r816;
	st.shared.u32 	[%r30+8320], %r817;
	ld.shared.u32 	%r818, [%r37];
	ld.shared.u32 	%r819, [%r36+84];
	add.s32 	%r820, %r819, %r800;
	min.s32 	%r821, %r818, %r820;
	st.shared.u32 	[%r37], %r821;
	ld.shared.u32 	%r822, [%r37+8192];
	ld.shared.u32 	%r823, [%r36+8276];
	add.s32 	%r824, %r823, %r800;
	min.s32 	%r825, %r822, %r824;
	st.shared.u32 	[%r37+8192], %r825;
	ld.shared.u32 	%r826, [%r37+128];
	ld.shared.u32 	%r827, [%r36+84];
	add.s32 	%r828, %r827, %r801;
	min.s32 	%r829, %r826, %r828;
	st.shared.u32 	[%r37+128], %r829;
	ld.shared.u32 	%r830, [%r37+8320];
	ld.shared.u32 	%r831, [%r36+8276];
	add.s32 	%r832, %r831, %r801;
	min.s32 	%r833, %r830, %r832;
	st.shared.u32 	[%r37+8320], %r833;
	bar.sync 	0;
	ld.shared.u32 	%r834, [%r21+88];
	ld.shared.u32 	%r835, [%r21+8280];
	ld.shared.u32 	%r836, [%r43+5632];
	ld.shared.u32 	%r837, [%r43+5760];
	ld.shared.u32 	%r838, [%r30];
	ld.shared.u32 	%r839, [%r29+5632];
	add.s32 	%r840, %r839, %r834;
	min.s32 	%r841, %r838, %r840;
	st.shared.u32 	[%r30], %r841;
	ld.shared.u32 	%r842, [%r30+8192];
	ld.shared.u32 	%r843, [%r29+5632];
	add.s32 	%r844, %r843, %r835;
	min.s32 	%r845, %r842, %r844;
	st.shared.u32 	[%r30+8192], %r845;
	ld.shared.u32 	%r846, [%r30+128];
	ld.shared.u32 	%r847, [%r29+5760];
	add.s32 	%r848, %r847, %r834;
	min.s32 	%r849, %r846, %r848;
	st.shared.u32 	[%r30+128], %r849;
	ld.shared.u32 	%r850, [%r30+8320];
	ld.shared.u32 	%r851, [%r29+5760];
	add.s32 	%r852, %r851, %r835;
	min.s32 	%r853, %r850, %r852;
	st.shared.u32 	[%r30+8320], %r853;
	ld.shared.u32 	%r854, [%r37];
	ld.shared.u32 	%r855, [%r36+88];
	add.s32 	%r856, %r855, %r836;
	min.s32 	%r857, %r854, %r856;
	st.shared.u32 	[%r37], %r857;
	ld.shared.u32 	%r858, [%r37+8192];
	ld.shared.u32 	%r859, [%r36+8280];
	add.s32 	%r860, %r859, %r836;
	min.s32 	%r861, %r858, %r860;
	st.shared.u32 	[%r37+8192], %r861;
	ld.shared.u32 	%r862, [%r37+128];
	ld.shared.u32 	%r863, [%r36+88];
	add.s32 	%r864, %r863, %r837;
	min.s32 	%r865, %r862, %r864;
	st.shared.u32 	[%r37+128], %r865;
	ld.shared.u32 	%r866, [%r37+8320];
	ld.shared.u32 	%r867, [%r36+8280];
	add.s32 	%r868, %r867, %r837;
	min.s32 	%r869, %r866, %r868;
	st.shared.u32 	[%r37+8320], %r869;
	bar.sync 	0;
	ld.shared.u32 	%r870, [%r21+92];
	ld.shared.u32 	%r871, [%r21+8284];
	ld.shared.u32 	%r872, [%r43+5888];
	ld.shared.u32 	%r873, [%r43+6016];
	ld.shared.u32 	%r874, [%r30];
	ld.shared.u32 	%r875, [%r29+5888];
	add.s32 	%r876, %r875, %r870;
	min.s32 	%r877, %r874, %r876;
	st.shared.u32 	[%r30], %r877;
	ld.shared.u32 	%r878, [%r30+8192];
	ld.shared.u32 	%r879, [%r29+5888];
	add.s32 	%r880, %r879, %r871;
	min.s32 	%r881, %r878, %r880;
	st.shared.u32 	[%r30+8192], %r881;
	ld.shared.u32 	%r882, [%r30+128];
	ld.shared.u32 	%r883, [%r29+6016];
	add.s32 	%r884, %r883, %r870;
	min.s32 	%r885, %r882, %r884;
	st.shared.u32 	[%r30+128], %r885;
	ld.shared.u32 	%r886, [%r30+8320];
	ld.shared.u32 	%r887, [%r29+6016];
	add.s32 	%r888, %r887, %r871;
	min.s32 	%r889, %r886, %r888;
	st.shared.u32 	[%r30+8320], %r889;
	ld.shared.u32 	%r890, [%r37];
	ld.shared.u32 	%r891, [%r36+92];
	add.s32 	%r892, %r891, %r872;
	min.s32 	%r893, %r890, %r892;
	st.shared.u32 	[%r37], %r893;
	ld.shared.u32 	%r894, [%r37+8192];
	ld.shared.u32 	%r895, [%r36+8284];
	add.s32 	%r896, %r895, %r872;
	min.s32 	%r897, %r894, %r896;
	st.shared.u32 	[%r37+8192], %r897;
	ld.shared.u32 	%r898, [%r37+128];
	ld.shared.u32 	%r899, [%r36+92];
	add.s32 	%r900, %r899, %r873;
	min.s32 	%r901, %r898, %r900;
	st.shared.u32 	[%r37+128], %r901;
	ld.shared.u32 	%r902, [%r37+8320];
	ld.shared.u32 	%r903, [%r36+8284];
	add.s32 	%r904, %r903, %r873;
	min.s32 	%r905, %r902, %r904;
	st.shared.u32 	[%r37+8320], %r905;
	bar.sync 	0;
	ld.shared.u32 	%r906, [%r21+96];
	ld.shared.u32 	%r907, [%r21+8288];
	ld.shared.u32 	%r908, [%r43+6144];
	ld.shared.u32 	%r909, [%r43+6272];
	ld.shared.u32 	%r910, [%r30];
	ld.shared.u32 	%r911, [%r29+6144];
	add.s32 	%r912, %r911, %r906;
	min.s32 	%r913, %r910, %r912;
	st.shared.u32 	[%r30], %r913;
	ld.shared.u32 	%r914, [%r30+8192];
	ld.shared.u32 	%r915, [%r29+6144];
	add.s32 	%r916, %r915, %r907;
	min.s32 	%r917, %r914, %r916;
	st.shared.u32 	[%r30+8192], %r917;
	ld.shared.u32 	%r918, [%r30+128];
	ld.shared.u32 	%r919, [%r29+6272];
	add.s32 	%r920, %r919, %r906;
	min.s32 	%r921, %r918, %r920;
	st.shared.u32 	[%r30+128], %r921;
	ld.shared.u32 	%r922, [%r30+8320];
	ld.shared.u32 	%r923, [%r29+6272];
	add.s32 	%r924, %r923, %r907;
	min.s32 	%r925, %r922, %r924;
	st.shared.u32 	[%r30+8320], %r925;
	ld.shared.u32 	%r926, [%r37];
	ld.shared.u32 	%r927, [%r36+96];
	add.s32 	%r928, %r927, %r908;
	min.s32 	%r929, %r926, %r928;
	st.shared.u32 	[%r37], %r929;
	ld.shared.u32 	%r930, [%r37+8192];
	ld.shared.u32 	%r931, [%r36+8288];
	add.s32 	%r932, %r931, %r908;
	min.s32 	%r933, %r930, %r932;
	st.shared.u32 	[%r37+8192], %r933;
	ld.shared.u32 	%r934, [%r37+128];
	ld.shared.u32 	%r935, [%r36+96];
	add.s32 	%r936, %r935, %r909;
	min.s32 	%r937, %r934, %r936;
	st.shared.u32 	[%r37+128], %r937;
	ld.shared.u32 	%r938, [%r37+8320];
	ld.shared.u32 	%r939, [%r36+8288];
	add.s32 	%r940, %r939, %r909;
	min.s32 	%r941, %r938, %r940;
	st.shared.u32 	[%r37+8320], %r941;
	bar.sync 	0;
	ld.shared.u32 	%r942, [%r21+100];
	ld.shared.u32 	%r943, [%r21+8292];
	ld.shared.u32 	%r944, [%r43+6400];
	ld.shared.u32 	%r945, [%r43+6528];
	ld.shared.u32 	%r946, [%r30];
	ld.shared.u32 	%r947, [%r29+6400];
	add.s32 	%r948, %r947, %r942;
	min.s32 	%r949, %r946, %r948;
	st.shared.u32 	[%r30], %r949;
	ld.shared.u32 	%r950, [%r30+8192];
	ld.shared.u32 	%r951, [%r29+6400];
	add.s32 	%r952, %r951, %r943;
	min.s32 	%r953, %r950, %r952;
	st.shared.u32 	[%r30+8192], %r953;
	ld.shared.u32 	%r954, [%r30+128];
	ld.shared.u32 	%r955, [%r29+6528];
	add.s32 	%r956, %r955, %r942;
	min.s32 	%r957, %r954, %r956;
	st.shared.u32 	[%r30+128], %r957;
	ld.shared.u32 	%r958, [%r30+8320];
	ld.shared.u32 	%r959, [%r29+6528];
	add.s32 	%r960, %r959, %r943;
	min.s32 	%r961, %r958, %r960;
	st.shared.u32 	[%r30+8320], %r961;
	ld.shared.u32 	%r962, [%r37];
	ld.shared.u32 	%r963, [%r36+100];
	add.s32 	%r964, %r963, %r944;
	min.s32 	%r965, %r962, %r964;
	st.shared.u32 	[%r37], %r965;
	ld.shared.u32 	%r966, [%r37+8192];
	ld.shared.u32 	%r967, [%r36+8292];
	add.s32 	%r968, %r967, %r944;
	min.s32 	%r969, %r966, %r968;
	st.shared.u32 	[%r37+8192], %r969;
	ld.shared.u32 	%r970, [%r37+128];
	ld.shared.u32 	%r971, [%r36+100];
	add.s32 	%r972, %r971, %r945;
	min.s32 	%r973, %r970, %r972;
	st.shared.u32 	[%r37+128], %r973;
	ld.shared.u32 	%r974, [%r37+8320];
	ld.shared.u32 	%r975, [%r36+8292];
	add.s32 	%r976, %r975, %r945;
	min.s32 	%r977, %r974, %r976;
	st.shared.u32 	[%r37+8320], %r977;
	bar.sync 	0;
	ld.shared.u32 	%r978, [%r21+104];
	ld.shared.u32 	%r979, [%r21+8296];
	ld.shared.u32 	%r980, [%r43+6656];
	ld.shared.u32 	%r981, [%r43+6784];
	ld.shared.u32 	%r982, [%r30];
	ld.shared.u32 	%r983, [%r29+6656];
	add.s32 	%r984, %r983, %r978;
	min.s32 	%r985, %r982, %r984;
	st.shared.u32 	[%r30], %r985;
	ld.shared.u32 	%r986, [%r30+8192];
	ld.shared.u32 	%r987, [%r29+6656];
	add.s32 	%r988, %r987, %r979;
	min.s32 	%r989, %r986, %r988;
	st.shared.u32 	[%r30+8192], %r989;
	ld.shared.u32 	%r990, [%r30+128];
	ld.shared.u32 	%r991, [%r29+6784];
	add.s32 	%r992, %r991, %r978;
	min.s32 	%r993, %r990, %r992;
	st.shared.u32 	[%r30+128], %r993;
	ld.shared.u32 	%r994, [%r30+8320];
	ld.shared.u32 	%r995, [%r29+6784];
	add.s32 	%r996, %r995, %r979;
	min.s32 	%r997, %r994, %r996;
	st.shared.u32 	[%r30+8320], %r997;
	ld.shared.u32 	%r998, [%r37];
	ld.shared.u32 	%r999, [%r36+104];
	add.s32 	%r1000, %r999, %r980;
	min.s32 	%r1001, %r998, %r1000;
	st.shared.u32 	[%r37], %r1001;
	ld.shared.u32 	%r1002, [%r37+8192];
	ld.shared.u32 	%r1003, [%r36+8296];
	add.s32 	%r1004, %r1003, %r980;
	min.s32 	%r1005, %r1002, %r1004;
	st.shared.u32 	[%r37+8192], %r1005;
	ld.shared.u32 	%r1006, [%r37+128];
	ld.shared.u32 	%r1007, [%r36+104];
	add.s32 	%r1008, %r1007, %r981;
	min.s32 	%r1009, %r1006, %r1008;
	st.shared.u32 	[%r37+128], %r1009;
	ld.shared.u32 	%r1010, [%r37+8320];
	ld.shared.u32 	%r1011, [%r36+8296];
	add.s32 	%r1012, %r1011, %r981;
	min.s32 	%r1013, %r1010, %r1012;
	st.shared.u32 	[%r37+8320], %r1013;
	bar.sync 	0;
	ld.shared.u32 	%r1014, [%r21+108];
	ld.shared.u32 	%r1015, [%r21+8300];
	ld.shared.u32 	%r1016, [%r43+6912];
	ld.shared.u32 	%r1017, [%r43+7040];
	ld.shared.u32 	%r1018, [%r30];
	ld.shared.u32 	%r1019, [%r29+6912];
	add.s32 	%r1020, %r1019, %r1014;
	min.s32 	%r1021, %r1018, %r1020;
	st.shared.u32 	[%r30], %r1021;
	ld.shared.u32 	%r1022, [%r30+8192];
	ld.shared.u32 	%r1023, [%r29+6912];
	add.s32 	%r1024, %r1023, %r1015;
	min.s32 	%r1025, %r1022, %r1024;
	st.shared.u32 	[%r30+8192], %r1025;
	ld.shared.u32 	%r1026, [%r30+128];
	ld.shared.u32 	%r1027, [%r29+7040];
	add.s32 	%r1028, %r1027, %r1014;
	min.s32 	%r1029, %r1026, %r1028;
	st.shared.u32 	[%r30+128], %r1029;
	ld.shared.u32 	%r1030, [%r30+8320];
	ld.shared.u32 	%r1031, [%r29+7040];
	add.s32 	%r1032, %r1031, %r1015;
	min.s32 	%r1033, %r1030, %r1032;
	st.shared.u32 	[%r30+8320], %r1033;
	ld.shared.u32 	%r1034, [%r37];
	ld.shared.u32 	%r1035, [%r36+108];
	add.s32 	%r1036, %r1035, %r1016;
	min.s32 	%r1037, %r1034, %r1036;
	st.shared.u32 	[%r37], %r1037;
	ld.shared.u32 	%r1038, [%r37+8192];
	ld.shared.u32 	%r1039, [%r36+8300];
	add.s32 	%r1040, %r1039, %r1016;
	min.s32 	%r1041, %r1038, %r1040;
	st.shared.u32 	[%r37+8192], %r1041;
	ld.shared.u32 	%r1042, [%r37+128];
	ld.shared.u32 	%r1043, [%r36+108];
	add.s32 	%r1044, %r1043, %r1017;
	min.s32 	%r1045, %r1042, %r1044;
	st.shared.u32 	[%r37+128], %r1045;
	ld.shared.u32 	%r1046, [%r37+8320];
	ld.shared.u32 	%r1047, [%r36+8300];
	add.s32 	%r1048, %r1047, %r1017;
	min.s32 	%r1049, %r1046, %r1048;
	st.shared.u32 	[%r37+8320], %r1049;
	bar.sync 	0;
	ld.shared.u32 	%r1050, [%r21+112];
	ld.shared.u32 	%r1051, [%r21+8304];
	ld.shared.u32 	%r1052, [%r43+7168];
	ld.shared.u32 	%r1053, [%r43+7296];
	ld.shared.u32 	%r1054, [%r30];
	ld.shared.u32 	%r1055, [%r29+7168];
	add.s32 	%r1056, %r1055, %r1050;
	min.s32 	%r1057, %r1054, %r1056;
	st.shared.u32 	[%r30], %r1057;
	ld.shared.u32 	%r1058, [%r30+8192];
	ld.shared.u32 	%r1059, [%r29+7168];
	add.s32 	%r1060, %r1059, %r1051;
	min.s32 	%r1061, %r1058, %r1060;
	st.shared.u32 	[%r30+8192], %r1061;
	ld.shared.u32 	%r1062, [%r30+128];
	ld.shared.u32 	%r1063, [%r29+7296];
	add.s32 	%r1064, %r1063, %r1050;
	min.s32 	%r1065, %r1062, %r1064;
	st.shared.u32 	[%r30+128], %r1065;
	ld.shared.u32 	%r1066, [%r30+8320];
	ld.shared.u32 	%r1067, [%r29+7296];
	add.s32 	%r1068, %r1067, %r1051;
	min.s32 	%r1069, %r1066, %r1068;
	st.shared.u32 	[%r30+8320], %r1069;
	ld.shared.u32 	%r1070, [%r37];
	ld.shared.u32 	%r1071, [%r36+112];
	add.s32 	%r1072, %r1071, %r1052;
	min.s32 	%r1073, %r1070, %r1072;
	st.shared.u32 	[%r37], %r1073;
	ld.shared.u32 	%r1074, [%r37+8192];
	ld.shared.u32 	%r1075, [%r36+8304];
	add.s32 	%r1076, %r1075, %r1052;
	min.s32 	%r1077, %r1074, %r1076;
	st.shared.u32 	[%r37+8192], %r1077;
	ld.shared.u32 	%r1078, [%r37+128];
	ld.shared.u32 	%r1079, [%r36+112];
	add.s32 	%r1080, %r1079, %r1053;
	min.s32 	%r1081, %r1078, %r1080;
	st.shared.u32 	[%r37+128], %r1081;
	ld.shared.u32 	%r1082, [%r37+8320];
	ld.shared.u32 	%r1083, [%r36+8304];
	add.s32 	%r1084, %r1083, %r1053;
	min.s32 	%r1085, %r1082, %r1084;
	st.shared.u32 	[%r37+8320], %r1085;
	bar.sync 	0;
	ld.shared.u32 	%r1086, [%r21+116];
	ld.shared.u32 	%r1087, [%r21+8308];
	ld.shared.u32 	%r1088, [%r43+7424];
	ld.shared.u32 	%r1089, [%r43+7552];
	ld.shared.u32 	%r1090, [%r30];
	ld.shared.u32 	%r1091, [%r29+7424];
	add.s32 	%r1092, %r1091, %r1086;
	min.s32 	%r1093, %r1090, %r1092;
	st.shared.u32 	[%r30], %r1093;
	ld.shared.u32 	%r1094, [%r30+8192];
	ld.shared.u32 	%r1095, [%r29+7424];
	add.s32 	%r1096, %r1095, %r1087;
	min.s32 	%r1097, %r1094, %r1096;
	st.shared.u32 	[%r30+8192], %r1097;
	ld.shared.u32 	%r1098, [%r30+128];
	ld.shared.u32 	%r1099, [%r29+7552];
	add.s32 	%r1100, %r1099, %r1086;
	min.s32 	%r1101, %r1098, %r1100;
	st.shared.u32 	[%r30+128], %r1101;
	ld.shared.u32 	%r1102, [%r30+8320];
	ld.shared.u32 	%r1103, [%r29+7552];
	add.s32 	%r1104, %r1103, %r1087;
	min.s32 	%r1105, %r1102, %r1104;
	st.shared.u32 	[%r30+8320], %r1105;
	ld.shared.u32 	%r1106, [%r37];
	ld.shared.u32 	%r1107, [%r36+116];
	add.s32 	%r1108, %r1107, %r1088;
	min.s32 	%r1109, %r1106, %r1108;
	st.shared.u32 	[%r37], %r1109;
	ld.shared.u32 	%r1110, [%r37+8192];
	ld.shared.u32 	%r1111, [%r36+8308];
	add.s32 	%r1112, %r1111, %r1088;
	min.s32 	%r1113, %r1110, %r1112;
	st.shared.u32 	[%r37+8192], %r1113;
	ld.shared.u32 	%r1114, [%r37+128];
	ld.shared.u32 	%r1115, [%r36+116];
	add.s32 	%r1116, %r1115, %r1089;
	min.s32 	%r1117, %r1114, %r1116;
	st.shared.u32 	[%r37+128], %r1117;
	ld.shared.u32 	%r1118, [%r37+8320];
	ld.shared.u32 	%r1119, [%r36+8308];
	add.s32 	%r1120, %r1119, %r1089;
	min.s32 	%r1121, %r1118, %r1120;
	st.shared.u32 	[%r37+8320], %r1121;
	bar.sync 	0;
	ld.shared.u32 	%r1122, [%r21+120];
	ld.shared.u32 	%r1123, [%r21+8312];
	ld.shared.u32 	%r1124, [%r43+7680];
	ld.shared.u32 	%r1125, [%r43+7808];
	ld.shared.u32 	%r1126, [%r30];
	ld.shared.u32 	%r1127, [%r29+7680];
	add.s32 	%r1128, %r1127, %r1122;
	min.s32 	%r1129, %r1126, %r1128;
	st.shared.u32 	[%r30], %r1129;
	ld.shared.u32 	%r1130, [%r30+8192];
	ld.shared.u32 	%r1131, [%r29+7680];
	add.s32 	%r1132, %r1131, %r1123;
	min.s32 	%r1133, %r1130, %r1132;
	st.shared.u32 	[%r30+8192], %r1133;
	ld.shared.u32 	%r1134, [%r30+128];
	ld.shared.u32 	%r1135, [%r29+7808];
	add.s32 	%r1136, %r1135, %r1122;
	min.s32 	%r1137, %r1134, %r1136;
	st.shared.u32 	[%r30+128], %r1137;
	ld.shared.u32 	%r1138, [%r30+8320];
	ld.shared.u32 	%r1139, [%r29+7808];
	add.s32 	%r1140, %r1139, %r1123;
	min.s32 	%r1141, %r1138, %r1140;
	st.shared.u32 	[%r30+8320], %r1141;
	ld.shared.u32 	%r1142, [%r37];
	ld.shared.u32 	%r1143, [%r36+120];
	add.s32 	%r1144, %r1143, %r1124;
	min.s32 	%r1145, %r1142, %r1144;
	st.shared.u32 	[%r37], %r1145;
	ld.shared.u32 	%r1146, [%r37+8192];
	ld.shared.u32 	%r1147, [%r36+8312];
	add.s32 	%r1148, %r1147, %r1124;
	min.s32 	%r1149, %r1146, %r1148;
	st.shared.u32 	[%r37+8192], %r1149;
	ld.shared.u32 	%r1150, [%r37+128];
	ld.shared.u32 	%r1151, [%r36+120];
	add.s32 	%r1152, %r1151, %r1125;
	min.s32 	%r1153, %r1150, %r1152;
	st.shared.u32 	[%r37+128], %r1153;
	ld.shared.u32 	%r1154, [%r37+8320];
	ld.shared.u32 	%r1155, [%r36+8312];
	add.s32 	%r1156, %r1155, %r1125;
	min.s32 	%r1157, %r1154, %r1156;
	st.shared.u32 	[%r37+8320], %r1157;
	bar.sync 	0;
	ld.shared.u32 	%r1158, [%r21+124];
	ld.shared.u32 	%r1159, [%r21+8316];
	ld.shared.u32 	%r1160, [%r43+7936];
	ld.shared.u32 	%r1161, [%r43+8064];
	ld.shared.u32 	%r1162, [%r30];
	ld.shared.u32 	%r1163, [%r29+7936];
	add.s32 	%r1164, %r1163, %r1158;
	min.s32 	%r1165, %r1162, %r1164;
	st.shared.u32 	[%r30], %r1165;
	ld.shared.u32 	%r1166, [%r30+8192];
	ld.shared.u32 	%r1167, [%r29+7936];
	add.s32 	%r1168, %r1167, %r1159;
	min.s32 	%r1169, %r1166, %r1168;
	st.shared.u32 	[%r30+8192], %r1169;
	ld.shared.u32 	%r1170, [%r30+128];
	ld.shared.u32 	%r1171, [%r29+8064];
	add.s32 	%r1172, %r1171, %r1158;
	min.s32 	%r1173, %r1170, %r1172;
	st.shared.u32 	[%r30+128], %r1173;
	ld.shared.u32 	%r1174, [%r30+8320];
	ld.shared.u32 	%r1175, [%r29+8064];
	add.s32 	%r1176, %r1175, %r1159;
	min.s32 	%r1177, %r1174, %r1176;
	st.shared.u32 	[%r30+8320], %r1177;
	ld.shared.u32 	%r1178, [%r37];
	ld.shared.u32 	%r1179, [%r36+124];
	add.s32 	%r1180, %r1179, %r1160;
	min.s32 	%r1181, %r1178, %r1180;
	st.shared.u32 	[%r37], %r1181;
	ld.shared.u32 	%r1182, [%r37+8192];
	ld.shared.u32 	%r1183, [%r36+8316];
	add.s32 	%r1184, %r1183, %r1160;
	min.s32 	%r1185, %r1182, %r1184;
	st.shared.u32 	[%r37+8192], %r1185;
	ld.shared.u32 	%r1186, [%r37+128];
	ld.shared.u32 	%r1187, [%r36+124];
	add.s32 	%r1188, %r1187, %r1161;
	min.s32 	%r1189, %r1186, %r1188;
	st.shared.u32 	[%r37+128], %r1189;
	ld.shared.u32 	%r1190, [%r37+8320];
	ld.shared.u32 	%r1191, [%r36+8316];
	add.s32 	%r1192, %r1191, %r1161;
	min.s32 	%r1193, %r1190, %r1192;
	st.shared.u32 	[%r37+8320], %r1193;
	bar.sync 	0;
	ld.shared.u32 	%r1194, [%r21+128];
	ld.shared.u32 	%r1195, [%r21+8320];
	ld.shared.u32 	%r1196, [%r43+8192];
	ld.shared.u32 	%r1197, [%r43+8320];
	ld.shared.u32 	%r1198, [%r30];
	ld.shared.u32 	%r1199, [%r29+8192];
	add.s32 	%r1200, %r1199, %r1194;
	min.s32 	%r1201, %r1198, %r1200;
	st.shared.u32 	[%r30], %r1201;
	ld.shared.u32 	%r1202, [%r30+8192];
	ld.shared.u32 	%r1203, [%r29+8192];
	add.s32 	%r1204, %r1203, %r1195;
	min.s32 	%r1205, %r1202, %r1204;
	st.shared.u32 	[%r30+8192], %r1205;
	ld.shared.u32 	%r1206, [%r30+128];
	ld.shared.u32 	%r1207, [%r29+8320];
	add.s32 	%r1208, %r1207, %r1194;
	min.s32 	%r1209, %r1206, %r1208;
	st.shared.u32 	[%r30+128], %r1209;
	ld.shared.u32 	%r1210, [%r30+8320];
	ld.shared.u32 	%r1211, [%r29+8320];
	add.s32 	%r1212, %r1211, %r1195;
	min.s32 	%r1213, %r1210, %r1212;
	st.shared.u32 	[%r30+8320], %r1213;
	ld.shared.u32 	%r1214, [%r37];
	ld.shared.u32 	%r1215, [%r36+128];
	add.s32 	%r1216, %r1215, %r1196;
	min.s32 	%r1217, %r1214, %r1216;
	st.shared.u32 	[%r37], %r1217;
	ld.shared.u32 	%r1218, [%r37+8192];
	ld.shared.u32 	%r1219, [%r36+8320];
	add.s32 	%r1220, %r1219, %r1196;
	min.s32 	%r1221, %r1218, %r1220;
	st.shared.u32 	[%r37+8192], %r1221;
	ld.shared.u32 	%r1222, [%r37+128];
	ld.shared.u32 	%r1223, [%r36+128];
	add.s32 	%r1224, %r1223, %r1197;
	min.s32 	%r1225, %r1222, %r1224;
	st.shared.u32 	[%r37+128], %r1225;
	ld.shared.u32 	%r1226, [%r37+8320];
	ld.shared.u32 	%r1227, [%r36+8320];
	add.s32 	%r1228, %r1227, %r1197;
	min.s32 	%r1229, %r1226, %r1228;
	st.shared.u32 	[%r37+8320], %r1229;
	bar.sync 	0;
	ld.shared.u32 	%r1230, [%r21+132];
	ld.shared.u32 	%r1231, [%r21+8324];
	ld.shared.u32 	%r1232, [%r43+8448];
	ld.shared.u32 	%r1233, [%r43+8576];
	ld.shared.u32 	%r1234, [%r30];
	ld.shared.u32 	%r1235, [%r29+8448];
	add.s32 	%r1236, %r1235, %r1230;
	min.s32 	%r1237, %r1234, %r1236;
	st.shared.u32 	[%r30], %r1237;
	ld.shared.u32 	%r1238, [%r30+8192];
	ld.shared.u32 	%r1239, [%r29+8448];
	add.s32 	%r1240, %r1239, %r1231;
	min.s32 	%r1241, %r1238, %r1240;
	st.shared.u32 	[%r30+8192], %r1241;
	ld.shared.u32 	%r1242, [%r30+128];
	ld.shared.u32 	%r1243, [%r29+8576];
	add.s32 	%r1244, %r1243, %r1230;
	min.s32 	%r1245, %r1242, %r1244;
	st.shared.u32 	[%r30+128], %r1245;
	ld.shared.u32 	%r1246, [%r30+8320];
	ld.shared.u32 	%r1247, [%r29+8576];
	add.s32 	%r1248, %r1247, %r1231;
	min.s32 	%r1249, %r1246, %r1248;
	st.shared.u32 	[%r30+8320], %r1249;
	ld.shared.u32 	%r1250, [%r37];
	ld.shared.u32 	%r1251, [%r36+132];
	add.s32 	%r1252, %r1251, %r1232;
	min.s32 	%r1253, %r1250, %r1252;
	st.shared.u32 	[%r37], %r1253;
	ld.shared.u32 	%r1254, [%r37+8192];
	ld.shared.u32 	%r1255, [%r36+8324];
	add.s32 	%r1256, %r1255, %r1232;
	min.s32 	%r1257, %r1254, %r1256;
	st.shared.u32 	[%r37+8192], %r1257;
	ld.shared.u32 	%r1258, [%r37+128];
	ld.shared.u32 	%r1259, [%r36+132];
	add.s32 	%r1260, %r1259, %r1233;
	min.s32 	%r1261, %r1258, %r1260;
	st.shared.u32 	[%r37+128], %r1261;
	ld.shared.u32 	%r1262, [%r37+8320];
	ld.shared.u32 	%r1263, [%r36+8324];
	add.s32 	%r1264, %r1263, %r1233;
	min.s32 	%r1265, %r1262, %r1264;
	st.shared.u32 	[%r37+8320], %r1265;
	bar.sync 	0;
	ld.shared.u32 	%r1266, [%r21+136];
	ld.shared.u32 	%r1267, [%r21+8328];
	ld.shared.u32 	%r1268, [%r43+8704];
	ld.shared.u32 	%r1269, [%r43+8832];
	ld.shared.u32 	%r1270, [%r30];
	ld.shared.u32 	%r1271, [%r29+8704];
	add.s32 	%r1272, %r1271, %r1266;
	min.s32 	%r1273, %r1270, %r1272;
	st.shared.u32 	[%r30], %r1273;
	ld.shared.u32 	%r1274, [%r30+8192];
	ld.shared.u32 	%r1275, [%r29+8704];
	add.s32 	%r1276, %r1275, %r1267;
	min.s32 	%r1277, %r1274, %r1276;
	st.shared.u32 	[%r30+8192], %r1277;
	ld.shared.u32 	%r1278, [%r30+128];
	ld.shared.u32 	%r1279, [%r29+8832];
	add.s32 	%r1280, %r1279, %r1266;
	min.s32 	%r1281, %r1278, %r1280;
	st.shared.u32 	[%r30+128], %r1281;
	ld.shared.u32 	%r1282, [%r30+8320];
	ld.shared.u32 	%r1283, [%r29+8832];
	add.s32 	%r1284, %r1283, %r1267;
	min.s32 	%r1285, %r1282, %r1284;
	st.shared.u32 	[%r30+8320], %r1285;
	ld.shared.u32 	%r1286, [%r37];
	ld.shared.u32 	%r1287, [%r36+136];
	add.s32 	%r1288, %r1287, %r1268;
	min.s32 	%r1289, %r1286, %r1288;
	st.shared.u32 	[%r37], %r1289;
	ld.shared.u32 	%r1290, [%r37+8192];
	ld.shared.u32 	%r1291, [%r36+8328];
	add.s32 	%r1292, %r1291, %r1268;
	min.s32 	%r1293, %r1290, %r1292;
	st.shared.u32 	[%r37+8192], %r1293;
	ld.shared.u32 	%r1294, [%r37+128];
	ld.shared.u32 	%r1295, [%r36+136];
	add.s32 	%r1296, %r1295, %r1269;
	min.s32 	%r1297, %r1294, %r1296;
	st.shared.u32 	[%r37+128], %r1297;
	ld.shared.u32 	%r1298, [%r37+8320];
	ld.shared.u32 	%r1299, [%r36+8328];
	add.s32 	%r1300, %r1299, %r1269;
	min.s32 	%r1301, %r1298, %r1300;
	st.shared.u32 	[%r37+8320], %r1301;
	bar.sync 	0;
	ld.shared.u32 	%r1302, [%r21+140];
	ld.shared.u32 	%r1303, [%r21+8332];
	ld.shared.u32 	%r1304, [%r43+8960];
	ld.shared.u32 	%r1305, [%r43+9088];
	ld.shared.u32 	%r1306, [%r30];
	ld.shared.u32 	%r1307, [%r29+8960];
	add.s32 	%r1308, %r1307, %r1302;
	min.s32 	%r1309, %r1306, %r1308;
	st.shared.u32 	[%r30], %r1309;
	ld.shared.u32 	%r1310, [%r30+8192];
	ld.shared.u32 	%r1311, [%r29+8960];
	add.s32 	%r1312, %r1311, %r1303;
	min.s32 	%r1313, %r1310, %r1312;
	st.shared.u32 	[%r30+8192], %r1313;
	ld.shared.u32 	%r1314, [%r30+128];
	ld.shared.u32 	%r1315, [%r29+9088];
	add.s32 	%r1316, %r1315, %r1302;
	min.s32 	%r1317, %r1314, %r1316;
	st.shared.u32 	[%r30+128], %r1317;
	ld.shared.u32 	%r1318, [%r30+8320];
	ld.shared.u32 	%r1319, [%r29+9088];
	add.s32 	%r1320, %r1319, %r1303;
	min.s32 	%r1321, %r1318, %r1320;
	st.shared.u32 	[%r30+8320], %r1321;
	ld.shared.u32 	%r1322, [%r37];
	ld.shared.u32 	%r1323, [%r36+140];
	add.s32 	%r1324, %r1323, %r1304;
	min.s32 	%r1325, %r1322, %r1324;
	st.shared.u32 	[%r37], %r1325;
	ld.shared.u32 	%r1326, [%r37+8192];
	ld.shared.u32 	%r1327, [%r36+8332];
	add.s32 	%r1328, %r1327, %r1304;
	min.s32 	%r1329, %r1326, %r1328;
	st.shared.u32 	[%r37+8192], %r1329;
	ld.shared.u32 	%r1330, [%r37+128];
	ld.shared.u32 	%r1331, [%r36+140];
	add.s32 	%r1332, %r1331, %r1305;
	min.s32 	%r1333, %r1330, %r1332;
	st.shared.u32 	[%r37+128], %r1333;
	ld.shared.u32 	%r1334, [%r37+8320];
	ld.shared.u32 	%r1335, [%r36+8332];
	add.s32 	%r1336, %r1335, %r1305;
	min.s32 	%r1337, %r1334, %r1336;
	st.shared.u32 	[%r37+8320], %r1337;
	bar.sync 	0;
	ld.shared.u32 	%r1338, [%r21+144];
	ld.shared.u32 	%r1339, [%r21+8336];
	ld.shared.u32 	%r1340, [%r43+9216];
	ld.shared.u32 	%r1341, [%r43+9344];
	ld.shared.u32 	%r1342, [%r30];
	ld.shared.u32 	%r1343, [%r29+9216];
	add.s32 	%r1344, %r1343, %r1338;
	min.s32 	%r1345, %r1342, %r1344;
	st.shared.u32 	[%r30], %r1345;
	ld.shared.u32 	%r1346, [%r30+8192];
	ld.shared.u32 	%r1347, [%r29+9216];
	add.s32 	%r1348, %r1347, %r1339;
	min.s32 	%r1349, %r1346, %r1348;
	st.shared.u32 	[%r30+8192], %r1349;
	ld.shared.u32 	%r1350, [%r30+128];
	ld.shared.u32 	%r1351, [%r29+9344];
	add.s32 	%r1352, %r1351, %r1338;
	min.s32 	%r1353, %r1350, %r1352;
	st.shared.u32 	[%r30+128], %r1353;
	ld.shared.u32 	%r1354, [%r30+8320];
	ld.shared.u32 	%r1355, [%r29+9344];
	add.s32 	%r1356, %r1355, %r1339;
	min.s32 	%r1357, %r1354, %r1356;
	st.shared.u32 	[%r30+8320], %r1357;
	ld.shared.u32 	%r1358, [%r37];
	ld.shared.u32 	%r1359, [%r36+144];
	add.s32 	%r1360, %r1359, %r1340;
	min.s32 	%r1361, %r1358, %r1360;
	st.shared.u32 	[%r37], %r1361;
	ld.shared.u32 	%r1362, [%r37+8192];
	ld.shared.u32 	%r1363, [%r36+8336];
	add.s32 	%r1364, %r1363, %r1340;
	min.s32 	%r1365, %r1362, %r1364;
	st.shared.u32 	[%r37+8192], %r1365;
	ld.shared.u32 	%r1366, [%r37+128];
	ld.shared.u32 	%r1367, [%r36+144];
	add.s32 	%r1368, %r1367, %r1341;
	min.s32 	%r1369, %r1366, %r1368;
	st.shared.u32 	[%r37+128], %r1369;
	ld.shared.u32 	%r1370, [%r37+8320];
	ld.shared.u32 	%r1371, [%r36+8336];
	add.s32 	%r1372, %r1371, %r1341;
	min.s32 	%r1373, %r1370, %r1372;
	st.shared.u32 	[%r37+8320], %r1373;
	bar.sync 	0;
	ld.shared.u32 	%r1374, [%r21+148];
	ld.shared.u32 	%r1375, [%r21+8340];
	ld.shared.u32 	%r1376, [%r43+9472];
	ld.shared.u32 	%r1377, [%r43+9600];
	ld.shared.u32 	%r1378, [%r30];
	ld.shared.u32 	%r1379, [%r29+9472];
	add.s32 	%r1380, %r1379, %r1374;
	min.s32 	%r1381, %r1378, %r1380;
	st.shared.u32 	[%r30], %r1381;
	ld.shared.u32 	%r1382, [%r30+8192];
	ld.shared.u32 	%r1383, [%r29+9472];
	add.s32 	%r1384, %r1383, %r1375;
	min.s32 	%r1385, %r1382, %r1384;
	st.shared.u32 	[%r30+8192], %r1385;
	ld.shared.u32 	%r1386, [%r30+128];
	ld.shared.u32 	%r1387, [%r29+9600];
	add.s32 	%r1388, %r1387, %r1374;
	min.s32 	%r1389, %r1386, %r1388;
	st.shared.u32 	[%r30+128], %r1389;
	ld.shared.u32 	%r1390, [%r30+8320];
	ld.shared.u32 	%r1391, [%r29+9600];
	add.s32 	%r1392, %r1391, %r1375;
	min.s32 	%r1393, %r1390, %r1392;
	st.shared.u32 	[%r30+8320], %r1393;
	ld.shared.u32 	%r1394, [%r37];
	ld.shared.u32 	%r1395, [%r36+148];
	add.s32 	%r1396, %r1395, %r1376;
	min.s32 	%r1397, %r1394, %r1396;
	st.shared.u32 	[%r37], %r1397;
	ld.shared.u32 	%r1398, [%r37+8192];
	ld.shared.u32 	%r1399, [%r36+8340];
	add.s32 	%r1400, %r1399, %r1376;
	min.s32 	%r1401, %r1398, %r1400;
	st.shared.u32 	[%r37+8192], %r1401;
	ld.shared.u32 	%r1402, [%r37+128];
	ld.shared.u32 	%r1403, [%r36+148];
	add.s32 	%r1404, %r1403, %r1377;
	min.s32 	%r1405, %r1402, %r1404;
	st.shared.u32 	[%r37+128], %r1405;
	ld.shared.u32 	%r1406, [%r37+8320];
	ld.shared.u32 	%r1407, [%r36+8340];
	add.s32 	%r1408, %r1407, %r1377;
	min.s32 	%r1409, %r1406, %r1408;
	st.shared.u32 	[%r37+8320], %r1409;
	bar.sync 	0;
	ld.shared.u32 	%r1410, [%r21+152];
	ld.shared.u32 	%r1411, [%r21+8344];
	ld.shared.u32 	%r1412, [%r43+9728];
	ld.shared.u32 	%r1413, [%r43+9856];
	ld.shared.u32 	%r1414, [%r30];
	ld.shared.u32 	%r1415, [%r29+9728];
	add.s32 	%r1416, %r1415, %r1410;
	min.s32 	%r1417, %r1414, %r1416;
	st.shared.u32 	[%r30], %r1417;
	ld.shared.u32 	%r1418, [%r30+8192];
	ld.shared.u32 	%r1419, [%r29+9728];
	add.s32 	%r1420, %r1419, %r1411;
	min.s32 	%r1421, %r1418, %r1420;
	st.shared.u32 	[%r30+8192], %r1421;
	ld.shared.u32 	%r1422, [%r30+128];
	ld.shared.u32 	%r1423, [%r29+9856];
	add.s32 	%r1424, %r1423, %r1410;
	min.s32 	%r1425, %r1422, %r1424;
	st.shared.u32 	[%r30+128], %r1425;
	ld.shared.u32 	%r1426, [%r30+8320];
	ld.shared.u32 	%r1427, [%r29+9856];
	add.s32 	%r1428, %r1427, %r1411;
	min.s32 	%r1429, %r1426, %r1428;
	st.shared.u32 	[%r30+8320], %r1429;
	ld.shared.u32 	%r1430, [%r37];
	ld.shared.u32 	%r1431, [%r36+152];
	add.s32 	%r1432, %r1431, %r1412;
	min.s32 	%r1433, %r1430, %r1432;
	st.shared.u32 	[%r37], %r1433;
	ld.shared.u32 	%r1434, [%r37+8192];
	ld.shared.u32 	%r1435, [%r36+8344];
	add.s32 	%r1436, %r1435, %r1412;
	min.s32 	%r1437, %r1434, %r1436;
	st.shared.u32 	[%r37+8192], %r1437;
	ld.shared.u32 	%r1438, [%r37+128];
	ld.shared.u32 	%r1439, [%r36+152];
	add.s32 	%r1440, %r1439, %r1413;
	min.s32 	%r1441, %r1438, %r1440;
	st.shared.u32 	[%r37+128], %r1441;
	ld.shared.u32 	%r1442, [%r37+8320];
	ld.shared.u32 	%r1443, [%r36+8344];
	add.s32 	%r1444, %r1443, %r1413;
	min.s32 	%r1445, %r1442, %r1444;
	st.shared.u32 	[%r37+8320], %r1445;
	bar.sync 	0;
	ld.shared.u32 	%r1446, [%r21+156];
	ld.shared.u32 	%r1447, [%r21+8348];
	ld.shared.u32 	%r1448, [%r43+9984];
	ld.shared.u32 	%r1449, [%r43+10112];
	ld.shared.u32 	%r1450, [%r30];
	ld.shared.u32 	%r1451, [%r29+9984];
	add.s32 	%r1452, %r1451, %r1446;
	min.s32 	%r1453, %r1450, %r1452;
	st.shared.u32 	[%r30], %r1453;
	ld.shared.u32 	%r1454, [%r30+8192];
	ld.shared.u32 	%r1455, [%r29+9984];
	add.s32 	%r1456, %r1455, %r1447;
	min.s32 	%r1457, %r1454, %r1456;
	st.shared.u32 	[%r30+8192], %r1457;
	ld.shared.u32 	%r1458, [%r30+128];
	ld.shared.u32 	%r1459, [%r29+10112];
	add.s32 	%r1460, %r1459, %r1446;
	min.s32 	%r1461, %r1458, %r1460;
	st.shared.u32 	[%r30+128], %r1461;
	ld.shared.u32 	%r1462, [%r30+8320];
	ld.shared.u32 	%r1463, [%r29+10112];
	add.s32 	%r1464, %r1463, %r1447;
	min.s32 	%r1465, %r1462, %r1464;
	st.shared.u32 	[%r30+8320], %r1465;
	ld.shared.u32 	%r1466, [%r37];
	ld.shared.u32 	%r1467, [%r36+156];
	add.s32 	%r1468, %r1467, %r1448;
	min.s32 	%r1469, %r1466, %r1468;
	st.shared.u32 	[%r37], %r1469;
	ld.shared.u32 	%r1470, [%r37+8192];
	ld.shared.u32 	%r1471, [%r36+8348];
	add.s32 	%r1472, %r1471, %r1448;
	min.s32 	%r1473, %r1470, %r1472;
	st.shared.u32 	[%r37+8192], %r1473;
	ld.shared.u32 	%r1474, [%r37+128];
	ld.shared.u32 	%r1475, [%r36+156];
	add.s32 	%r1476, %r1475, %r1449;
	min.s32 	%r1477, %r1474, %r1476;
	st.shared.u32 	[%r37+128], %r1477;
	ld.shared.u32 	%r1478, [%r37+8320];
	ld.shared.u32 	%r1479, [%r36+8348];
	add.s32 	%r1480, %r1479, %r1449;
	min.s32 	%r1481, %r1478, %r1480;
	st.shared.u32 	[%r37+8320], %r1481;
	bar.sync 	0;
	ld.shared.u32 	%r1482, [%r21+160];
	ld.shared.u32 	%r1483, [%r21+8352];
	ld.shared.u32 	%r1484, [%r43+10240];
	ld.shared.u32 	%r1485, [%r43+10368];
	ld.shared.u32 	%r1486, [%r30];
	ld.shared.u32 	%r1487, [%r29+10240];
	add.s32 	%r1488, %r1487, %r1482;
	min.s32 	%r1489, %r1486, %r1488;
	st.shared.u32 	[%r30], %r1489;
	ld.shared.u32 	%r1490, [%r30+8192];
	ld.shared.u32 	%r1491, [%r29+10240];
	add.s32 	%r1492, %r1491, %r1483;
	min.s32 	%r1493, %r1490, %r1492;
	st.shared.u32 	[%r30+8192], %r1493;
	ld.shared.u32 	%r1494, [%r30+128];
	ld.shared.u32 	%r1495, [%r29+10368];
	add.s32 	%r1496, %r1495, %r1482;
	min.s32 	%r1497, %r1494, %r1496;
	st.shared.u32 	[%r30+128], %r1497;
	ld.shared.u32 	%r1498, [%r30+8320];
	ld.shared.u32 	%r1499, [%r29+10368];
	add.s32 	%r1500, %r1499, %r1483;
	min.s32 	%r1501, %r1498, %r1500;
	st.shared.u32 	[%r30+8320], %r1501;
	ld.shared.u32 	%r1502, [%r37];
	ld.shared.u32 	%r1503, [%r36+160];
	add.s32 	%r1504, %r1503, %r1484;
	min.s32 	%r1505, %r1502, %r1504;
	st.shared.u32 	[%r37], %r1505;
	ld.shared.u32 	%r1506, [%r37+8192];
	ld.shared.u32 	%r1507, [%r36+8352];
	add.s32 	%r1508, %r1507, %r1484;
	min.s32 	%r1509, %r1506, %r1508;
	st.shared.u32 	[%r37+8192], %r1509;
	ld.shared.u32 	%r1510, [%r37+128];
	ld.shared.u32 	%r1511, [%r36+160];
	add.s32 	%r1512, %r1511, %r1485;
	min.s32 	%r1513, %r1510, %r1512;
	st.shared.u32 	[%r37+128], %r1513;
	ld.shared.u32 	%r1514, [%r37+8320];
	ld.shared.u32 	%r1515, [%r36+8352];
	add.s32 	%r1516, %r1515, %r1485;
	min.s32 	%r1517, %r1514, %r1516;
	st.shared.u32 	[%r37+8320], %r1517;
	bar.sync 	0;
	ld.shared.u32 	%r1518, [%r21+164];
	ld.shared.u32 	%r1519, [%r21+8356];
	ld.shared.u32 	%r1520, [%r43+10496];
	ld.shared.u32 	%r1521, [%r43+10624];
	ld.shared.u32 	%r1522, [%r30];
	ld.shared.u32 	%r1523, [%r29+10496];
	add.s32 	%r1524, %r1523, %r1518;
	min.s32 	%r1525, %r1522, %r1524;
	st.shared.u32 	[%r30], %r1525;
	ld.shared.u32 	%r1526, [%r30+8192];
	ld.shared.u32 	%r1527, [%r29+10496];
	add.s32 	%r1528, %r1527, %r1519;
	min.s32 	%r1529, %r1526, %r1528;
	st.shared.u32 	[%r30+8192], %r1529;
	ld.shared.u32 	%r1530, [%r30+128];
	ld.shared.u32 	%r1531, [%r29+10624];
	add.s32 	%r1532, %r1531, %r1518;
	min.s32 	%r1533, %r1530, %r1532;
	st.shared.u32 	[%r30+128], %r1533;
	ld.shared.u32 	%r1534, [%r30+8320];
	ld.shared.u32 	%r1535, [%r29+10624];
	add.s32 	%r1536, %r1535, %r1519;
	min.s32 	%r1537, %r1534, %r1536;
	st.shared.u32 	[%r30+8320], %r1537;
	ld.shared.u32 	%r1538, [%r37];
	ld.shared.u32 	%r1539, [%r36+164];
	add.s32 	%r1540, %r1539, %r1520;
	min.s32 	%r1541, %r1538, %r1540;
	st.shared.u32 	[%r37], %r1541;
	ld.shared.u32 	%r1542, [%r37+8192];
	ld.shared.u32 	%r1543, [%r36+8356];
	add.s32 	%r1544, %r1543, %r1520;
	min.s32 	%r1545, %r1542, %r1544;
	st.shared.u32 	[%r37+8192], %r1545;
	ld.shared.u32 	%r1546, [%r37+128];
	ld.shared.u32 	%r1547, [%r36+164];
	add.s32 	%r1548, %r1547, %r1521;
	min.s32 	%r1549, %r1546, %r1548;
	st.shared.u32 	[%r37+128], %r1549;
	ld.shared.u32 	%r1550, [%r37+8320];
	ld.shared.u32 	%r1551, [%r36+8356];
	add.s32 	%r1552, %r1551, %r1521;
	min.s32 	%r1553, %r1550, %r1552;
	st.shared.u32 	[%r37+8320], %r1553;
	bar.sync 	0;
	ld.shared.u32 	%r1554, [%r21+168];
	ld.shared.u32 	%r1555, [%r21+8360];
	ld.shared.u32 	%r1556, [%r43+10752];
	ld.shared.u32 	%r1557, [%r43+10880];
	ld.shared.u32 	%r1558, [%r30];
	ld.shared.u32 	%r1559, [%r29+10752];
	add.s32 	%r1560, %r1559, %r1554;
	min.s32 	%r1561, %r1558, %r1560;
	st.shared.u32 	[%r30], %r1561;
	ld.shared.u32 	%r1562, [%r30+8192];
	ld.shared.u32 	%r1563, [%r29+10752];
	add.s32 	%r1564, %r1563, %r1555;
	min.s32 	%r1565, %r1562, %r1564;
	st.shared.u32 	[%r30+8192], %r1565;
	ld.shared.u32 	%r1566, [%r30+128];
	ld.shared.u32 	%r1567, [%r29+10880];
	add.s32 	%r1568, %r1567, %r1554;
	min.s32 	%r1569, %r1566, %r1568;
	st.shared.u32 	[%r30+128], %r1569;
	ld.shared.u32 	%r1570, [%r30+8320];
	ld.shared.u32 	%r1571, [%r29+10880];
	add.s32 	%r1572, %r1571, %r1555;
	min.s32 	%r1573, %r1570, %r1572;
	st.shared.u32 	[%r30+8320], %r1573;
	ld.shared.u32 	%r1574, [%r37];
	ld.shared.u32 	%r1575, [%r36+168];
	add.s32 	%r1576, %r1575, %r1556;
	min.s32 	%r1577, %r1574, %r1576;
	st.shared.u32 	[%r37], %r1577;
	ld.shared.u32 	%r1578, [%r37+8192];
	ld.shared.u32 	%r1579, [%r36+8360];
	add.s32 	%r1580, %r1579, %r1556;
	min.s32 	%r1581, %r1578, %r1580;
	st.shared.u32 	[%r37+8192], %r1581;
	ld.shared.u32 	%r1582, [%r37+128];
	ld.shared.u32 	%r1583, [%r36+168];
	add.s32 	%r1584, %r1583, %r1557;
	min.s32 	%r1585, %r1582, %r1584;
	st.shared.u32 	[%r37+128], %r1585;
	ld.shared.u32 	%r1586, [%r37+8320];
	ld.shared.u32 	%r1587, [%r36+8360];
	add.s32 	%r1588, %r1587, %r1557;
	min.s32 	%r1589, %r1586, %r1588;
	st.shared.u32 	[%r37+8320], %r1589;
	bar.sync 	0;
	ld.shared.u32 	%r1590, [%r21+172];
	ld.shared.u32 	%r1591, [%r21+8364];
	ld.shared.u32 	%r1592, [%r43+11008];
	ld.shared.u32 	%r1593, [%r43+11136];
	ld.shared.u32 	%r1594, [%r30];
	ld.shared.u32 	%r1595, [%r29+11008];
	add.s32 	%r1596, %r1595, %r1590;
	min.s32 	%r1597, %r1594, %r1596;
	st.shared.u32 	[%r30], %r1597;
	ld.shared.u32 	%r1598, [%r30+8192];
	ld.shared.u32 	%r1599, [%r29+11008];
	add.s32 	%r1600, %r1599, %r1591;
	min.s32 	%r1601, %r1598, %r1600;
	st.shared.u32 	[%r30+8192], %r1601;
	ld.shared.u32 	%r1602, [%r30+128];
	ld.shared.u32 	%r1603, [%r29+11136];
	add.s32 	%r1604, %r1603, %r1590;
	min.s32 	%r1605, %r1602, %r1604;
	st.shared.u32 	[%r30+128], %r1605;
	ld.shared.u32 	%r1606, [%r30+8320];
	ld.shared.u32 	%r1607, [%r29+11136];
	add.s32 	%r1608, %r1607, %r1591;
	min.s32 	%r1609, %r1606, %r1608;
	st.shared.u32 	[%r30+8320], %r1609;
	ld.shared.u32 	%r1610, [%r37];
	ld.shared.u32 	%r1611, [%r36+172];
	add.s32 	%r1612, %r1611, %r1592;
	min.s32 	%r1613, %r1610, %r1612;
	st.shared.u32 	[%r37], %r1613;
	ld.shared.u32 	%r1614, [%r37+8192];
	ld.shared.u32 	%r1615, [%r36+8364];
	add.s32 	%r1616, %r1615, %r1592;
	min.s32 	%r1617, %r1614, %r1616;
	st.shared.u32 	[%r37+8192], %r1617;
	ld.shared.u32 	%r1618, [%r37+128];
	ld.shared.u32 	%r1619, [%r36+172];
	add.s32 	%r1620, %r1619, %r1593;
	min.s32 	%r1621, %r1618, %r1620;
	st.shared.u32 	[%r37+128], %r1621;
	ld.shared.u32 	%r1622, [%r37+8320];
	ld.shared.u32 	%r1623, [%r36+8364];
	add.s32 	%r1624, %r1623, %r1593;
	min.s32 	%r1625, %r1622, %r1624;
	st.shared.u32 	[%r37+8320], %r1625;
	bar.sync 	0;
	ld.shared.u32 	%r1626, [%r21+176];
	ld.shared.u32 	%r1627, [%r21+8368];
	ld.shared.u32 	%r1628, [%r43+11264];
	ld.shared.u32 	%r1629, [%r43+11392];
	ld.shared.u32 	%r1630, [%r30];
	ld.shared.u32 	%r1631, [%r29+11264];
	add.s32 	%r1632, %r1631, %r1626;
	min.s32 	%r1633, %r1630, %r1632;
	st.shared.u32 	[%r30], %r1633;
	ld.shared.u32 	%r1634, [%r30+8192];
	ld.shared.u32 	%r1635, [%r29+11264];
	add.s32 	%r1636, %r1635, %r1627;
	min.s32 	%r1637, %r1634, %r1636;
	st.shared.u32 	[%r30+8192], %r1637;
	ld.shared.u32 	%r1638, [%r30+128];
	ld.shared.u32 	%r1639, [%r29+11392];
	add.s32 	%r1640, %r1639, %r1626;
	min.s32 	%r1641, %r1638, %r1640;
	st.shared.u32 	[%r30+128], %r1641;
	ld.shared.u32 	%r1642, [%r30+8320];
	ld.shared.u32 	%r1643, [%r29+11392];
	add.s32 	%r1644, %r1643, %r1627;
	min.s32 	%r1645, %r1642, %r1644;
	st.shared.u32 	[%r30+8320], %r1645;
	ld.shared.u32 	%r1646, [%r37];
	ld.shared.u32 	%r1647, [%r36+176];
	add.s32 	%r1648, %r1647, %r1628;
	min.s32 	%r1649, %r1646, %r1648;
	st.shared.u32 	[%r37], %r1649;
	ld.shared.u32 	%r1650, [%r37+8192];
	ld.shared.u32 	%r1651, [%r36+8368];
	add.s32 	%r1652, %r1651, %r1628;
	min.s32 	%r1653, %r1650, %r1652;
	st.shared.u32 	[%r37+8192], %r1653;
	ld.shared.u32 	%r1654, [%r37+128];
	ld.shared.u32 	%r1655, [%r36+176];
	add.s32 	%r1656, %r1655, %r1629;
	min.s32 	%r1657, %r1654, %r1656;
	st.shared.u32 	[%r37+128], %r1657;
	ld.shared.u32 	%r1658, [%r37+8320];
	ld.shared.u32 	%r1659, [%r36+8368];
	add.s32 	%r1660, %r1659, %r1629;
	min.s32 	%r1661, %r1658, %r1660;
	st.shared.u32 	[%r37+8320], %r1661;
	bar.sync 	0;
	ld.shared.u32 	%r1662, [%r21+180];
	ld.shared.u32 	%r1663, [%r21+8372];
	ld.shared.u32 	%r1664, [%r43+11520];
	ld.shared.u32 	%r1665, [%r43+11648];
	ld.shared.u32 	%r1666, [%r30];
	ld.shared.u32 	%r1667, [%r29+11520];
	add.s32 	%r1668, %r1667, %r1662;
	min.s32 	%r1669, %r1666, %r1668;
	st.shared.u32 	[%r30], %r1669;
	ld.shared.u32 	%r1670, [%r30+8192];
	ld.shared.u32 	%r1671, [%r29+11520];
	add.s32 	%r1672, %r1671, %r1663;
	min.s32 	%r1673, %r1670, %r1672;
	st.shared.u32 	[%r30+8192], %r1673;
	ld.shared.u32 	%r1674, [%r30+128];
	ld.shared.u32 	%r1675, [%r29+11648];
	add.s32 	%r1676, %r1675, %r1662;
	min.s32 	%r1677, %r1674, %r1676;
	st.shared.u32 	[%r30+128], %r1677;
	ld.shared.u32 	%r1678, [%r30+8320];
	ld.shared.u32 	%r1679, [%r29+11648];
	add.s32 	%r1680, %r1679, %r1663;
	min.s32 	%r1681, %r1678, %r1680;
	st.shared.u32 	[%r30+8320], %r1681;
	ld.shared.u32 	%r1682, [%r37];
	ld.shared.u32 	%r1683, [%r36+180];
	add.s32 	%r1684, %r1683, %r1664;
	min.s32 	%r1685, %r1682, %r1684;
	st.shared.u32 	[%r37], %r1685;
	ld.shared.u32 	%r1686, [%r37+8192];
	ld.shared.u32 	%r1687, [%r36+8372];
	add.s32 	%r1688, %r1687, %r1664;
	min.s32 	%r1689, %r1686, %r1688;
	st.shared.u32 	[%r37+8192], %r1689;
	ld.shared.u32 	%r1690, [%r37+128];
	ld.shared.u32 	%r1691, [%r36+180];
	add.s32 	%r1692, %r1691, %r1665;
	min.s32 	%r1693, %r1690, %r1692;
	st.shared.u32 	[%r37+128], %r1693;
	ld.shared.u32 	%r1694, [%r37+8320];
	ld.shared.u32 	%r1695, [%r36+8372];
	add.s32 	%r1696, %r1695, %r1665;
	min.s32 	%r1697, %r1694, %r1696;
	st.shared.u32 	[%r37+8320], %r1697;
	bar.sync 	0;
	ld.shared.u32 	%r1698, [%r21+184];
	ld.shared.u32 	%r1699, [%r21+8376];
	ld.shared.u32 	%r1700, [%r43+11776];
	ld.shared.u32 	%r1701, [%r43+11904];
	ld.shared.u32 	%r1702, [%r30];
	ld.shared.u32 	%r1703, [%r29+11776];
	add.s32 	%r1704, %r1703, %r1698;
	min.s32 	%r1705, %r1702, %r1704;
	st.shared.u32 	[%r30], %r1705;
	ld.shared.u32 	%r1706, [%r30+8192];
	ld.shared.u32 	%r1707, [%r29+11776];
	add.s32 	%r1708, %r1707, %r1699;
	min.s32 	%r1709, %r1706, %r1708;
	st.shared.u32 	[%r30+8192], %r1709;
	ld.shared.u32 	%r1710, [%r30+128];
	ld.shared.u32 	%r1711, [%r29+11904];
	add.s32 	%r1712, %r1711, %r1698;
	min.s32 	%r1713, %r1710, %r1712;
	st.shared.u32 	[%r30+128], %r1713;
	ld.shared.u32 	%r1714, [%r30+8320];
	ld.shared.u32 	%r1715, [%r29+11904];
	add.s32 	%r1716, %r1715, %r1699;
	min.s32 	%r1717, %r1714, %r1716;
	st.shared.u32 	[%r30+8320], %r1717;
	ld.shared.u32 	%r1718, [%r37];
	ld.shared.u32 	%r1719, [%r36+184];
	add.s32 	%r1720, %r1719, %r1700;
	min.s32 	%r1721, %r1718, %r1720;
	st.shared.u32 	[%r37], %r1721;
	ld.shared.u32 	%r1722, [%r37+8192];
	ld.shared.u32 	%r1723, [%r36+8376];
	add.s32 	%r1724, %r1723, %r1700;
	min.s32 	%r1725, %r1722, %r1724;
	st.shared.u32 	[%r37+8192], %r1725;
	ld.shared.u32 	%r1726, [%r37+128];
	ld.shared.u32 	%r1727, [%r36+184];
	add.s32 	%r1728, %r1727, %r1701;
	min.s32 	%r1729, %r1726, %r1728;
	st.shared.u32 	[%r37+128], %r1729;
	ld.shared.u32 	%r1730, [%r37+8320];
	ld.shared.u32 	%r1731, [%r36+8376];
	add.s32 	%r1732, %r1731, %r1701;
	min.s32 	%r1733, %r1730, %r1732;
	st.shared.u32 	[%r37+8320], %r1733;
	bar.sync 	0;
	ld.shared.u32 	%r1734, [%r21+188];
	ld.shared.u32 	%r1735, [%r21+8380];
	ld.shared.u32 	%r1736, [%r43+12032];
	ld.shared.u32 	%r1737, [%r43+12160];
	ld.shared.u32 	%r1738, [%r30];
	ld.shared.u32 	%r1739, [%r29+12032];
	add.s32 	%r1740, %r1739, %r1734;
	min.s32 	%r1741, %r1738, %r1740;
	st.shared.u32 	[%r30], %r1741;
	ld.shared.u32 	%r1742, [%r30+8192];
	ld.shared.u32 	%r1743, [%r29+12032];
	add.s32 	%r1744, %r1743, %r1735;
	min.s32 	%r1745, %r1742, %r1744;
	st.shared.u32 	[%r30+8192], %r1745;
	ld.shared.u32 	%r1746, [%r30+128];
	ld.shared.u32 	%r1747, [%r29+12160];
	add.s32 	%r1748, %r1747, %r1734;
	min.s32 	%r1749, %r1746, %r1748;
	st.shared.u32 	[%r30+128], %r1749;
	ld.shared.u32 	%r1750, [%r30+8320];
	ld.shared.u32 	%r1751, [%r29+12160];
	add.s32 	%r1752, %r1751, %r1735;
	min.s32 	%r1753, %r1750, %r1752;
	st.shared.u32 	[%r30+8320], %r1753;
	ld.shared.u32 	%r1754, [%r37];
	ld.shared.u32 	%r1755, [%r36+188];
	add.s32 	%r1756, %r1755, %r1736;
	min.s32 	%r1757, %r1754, %r1756;
	st.shared.u32 	[%r37], %r1757;
	ld.shared.u32 	%r1758, [%r37+8192];
	ld.shared.u32 	%r1759, [%r36+8380];
	add.s32 	%r1760, %r1759, %r1736;
	min.s32 	%r1761, %r1758, %r1760;
	st.shared.u32 	[%r37+8192], %r1761;
	ld.shared.u32 	%r1762, [%r37+128];
	ld.shared.u32 	%r1763, [%r36+188];
	add.s32 	%r1764, %r1763, %r1737;
	min.s32 	%r1765, %r1762, %r1764;
	st.shared.u32 	[%r37+128], %r1765;
	ld.shared.u32 	%r1766, [%r37+8320];
	ld.shared.u32 	%r1767, [%r36+8380];
	add.s32 	%r1768, %r1767, %r1737;
	min.s32 	%r1769, %r1766, %r1768;
	st.shared.u32 	[%r37+8320], %r1769;
	bar.sync 	0;
	ld.shared.u32 	%r1770, [%r21+192];
	ld.shared.u32 	%r1771, [%r21+8384];
	ld.shared.u32 	%r1772, [%r43+12288];
	ld.shared.u32 	%r1773, [%r43+12416];
	ld.shared.u32 	%r1774, [%r30];
	ld.shared.u32 	%r1775, [%r29+12288];
	add.s32 	%r1776, %r1775, %r1770;
	min.s32 	%r1777, %r1774, %r1776;
	st.shared.u32 	[%r30], %r1777;
	ld.shared.u32 	%r1778, [%r30+8192];
	ld.shared.u32 	%r1779, [%r29+12288];
	add.s32 	%r1780, %r1779, %r1771;
	min.s32 	%r1781, %r1778, %r1780;
	st.shared.u32 	[%r30+8192], %r1781;
	ld.shared.u32 	%r1782, [%r30+128];
	ld.shared.u32 	%r1783, [%r29+12416];
	add.s32 	%r1784, %r1783, %r1770;
	min.s32 	%r1785, %r1782, %r1784;
	st.shared.u32 	[%r30+128], %r1785;
	ld.shared.u32 	%r1786, [%r30+8320];
	ld.shared.u32 	%r1787, [%r29+12416];
	add.s32 	%r1788, %r1787, %r1771;
	min.s32 	%r1789, %r1786, %r1788;
	st.shared.u32 	[%r30+8320], %r1789;
	ld.shared.u32 	%r1790, [%r37];
	ld.shared.u32 	%r1791, [%r36+192];
	add.s32 	%r1792, %r1791, %r1772;
	min.s32 	%r1793, %r1790, %r1792;
	st.shared.u32 	[%r37], %r1793;
	ld.shared.u32 	%r1794, [%r37+8192];
	ld.shared.u32 	%r1795, [%r36+8384];
	add.s32 	%r1796, %r1795, %r1772;
	min.s32 	%r1797, %r1794, %r1796;
	st.shared.u32 	[%r37+8192], %r1797;
	ld.shared.u32 	%r1798, [%r37+128];
	ld.shared.u32 	%r1799, [%r36+192];
	add.s32 	%r1800, %r1799, %r1773;
	min.s32 	%r1801, %r1798, %r1800;
	st.shared.u32 	[%r37+128], %r1801;
	ld.shared.u32 	%r1802, [%r37+8320];
	ld.shared.u32 	%r1803, [%r36+8384];
	add.s32 	%r1804, %r1803, %r1773;
	min.s32 	%r1805, %r1802, %r1804;
	st.shared.u32 	[%r37+8320], %r1805;
	bar.sync 	0;
	ld.shared.u32 	%r1806, [%r21+196];
	ld.shared.u32 	%r1807, [%r21+8388];
	ld.shared.u32 	%r1808, [%r43+12544];
	ld.shared.u32 	%r1809, [%r43+12672];
	ld.shared.u32 	%r1810, [%r30];
	ld.shared.u32 	%r1811, [%r29+12544];
	add.s32 	%r1812, %r1811, %r1806;
	min.s32 	%r1813, %r1810, %r1812;
	st.shared.u32 	[%r30], %r1813;
	ld.shared.u32 	%r1814, [%r30+8192];
	ld.shared.u32 	%r1815, [%r29+12544];
	add.s32 	%r1816, %r1815, %r1807;
	min.s32 	%r1817, %r1814, %r1816;
	st.shared.u32 	[%r30+8192], %r1817;
	ld.shared.u32 	%r1818, [%r30+128];
	ld.shared.u32 	%r1819, [%r29+12672];
	add.s32 	%r1820, %r1819, %r1806;
	min.s32 	%r1821, %r1818, %r1820;
	st.shared.u32 	[%r30+128], %r1821;
	ld.shared.u32 	%r1822, [%r30+8320];
	ld.shared.u32 	%r1823, [%r29+12672];
	add.s32 	%r1824, %r1823, %r1807;
	min.s32 	%r1825, %r1822, %r1824;
	st.shared.u32 	[%r30+8320], %r1825;
	ld.shared.u32 	%r1826, [%r37];
	ld.shared.u32 	%r1827, [%r36+196];
	add.s32 	%r1828, %r1827, %r1808;
	min.s32 	%r1829, %r1826, %r1828;
	st.shared.u32 	[%r37], %r1829;
	ld.shared.u32 	%r1830, [%r37+8192];
	ld.shared.u32 	%r1831, [%r36+8388];
	add.s32 	%r1832, %r1831, %r1808;
	min.s32 	%r1833, %r1830, %r1832;
	st.shared.u32 	[%r37+8192], %r1833;
	ld.shared.u32 	%r1834, [%r37+128];
	ld.shared.u32 	%r1835, [%r36+196];
	add.s32 	%r1836, %r1835, %r1809;
	min.s32 	%r1837, %r1834, %r1836;
	st.shared.u32 	[%r37+128], %r1837;
	ld.shared.u32 	%r1838, [%r37+8320];
	ld.shared.u32 	%r1839, [%r36+8388];
	add.s32 	%r1840, %r1839, %r1809;
	min.s32 	%r1841, %r1838, %r1840;
	st.shared.u32 	[%r37+8320], %r1841;
	bar.sync 	0;
	ld.shared.u32 	%r1842, [%r21+200];
	ld.shared.u32 	%r1843, [%r21+8392];
	ld.shared.u32 	%r1844, [%r43+12800];
	ld.shared.u32 	%r1845, [%r43+12928];
	ld.shared.u32 	%r1846, [%r30];
	ld.shared.u32 	%r1847, [%r29+12800];
	add.s32 	%r1848, %r1847, %r1842;
	min.s32 	%r1849, %r1846, %r1848;
	st.shared.u32 	[%r30], %r1849;
	ld.shared.u32 	%r1850, [%r30+8192];
	ld.shared.u32 	%r1851, [%r29+12800];
	add.s32 	%r1852, %r1851, %r1843;
	min.s32 	%r1853, %r1850, %r1852;
	st.shared.u32 	[%r30+8192], %r1853;
	ld.shared.u32 	%r1854, [%r30+128];
	ld.shared.u32 	%r1855, [%r29+12928];
	add.s32 	%r1856, %r1855, %r1842;
	min.s32 	%r1857, %r1854, %r1856;
	st.shared.u32 	[%r30+128], %r1857;
	ld.shared.u32 	%r1858, [%r30+8320];
	ld.shared.u32 	%r1859, [%r29+12928];
	add.s32 	%r1860, %r1859, %r1843;
	min.s32 	%r1861, %r1858, %r1860;
	st.shared.u32 	[%r30+8320], %r1861;
	ld.shared.u32 	%r1862, [%r37];
	ld.shared.u32 	%r1863, [%r36+200];
	add.s32 	%r1864, %r1863, %r1844;
	min.s32 	%r1865, %r1862, %r1864;
	st.shared.u32 	[%r37], %r1865;
	ld.shared.u32 	%r1866, [%r37+8192];
	ld.shared.u32 	%r1867, [%r36+8392];
	add.s32 	%r1868, %r1867, %r1844;
	min.s32 	%r1869, %r1866, %r1868;
	st.shared.u32 	[%r37+8192], %r1869;
	ld.shared.u32 	%r1870, [%r37+128];
	ld.shared.u32 	%r1871, [%r36+200];
	add.s32 	%r1872, %r1871, %r1845;
	min.s32 	%r1873, %r1870, %r1872;
	st.shared.u32 	[%r37+128], %r1873;
	ld.shared.u32 	%r1874, [%r37+8320];
	ld.shared.u32 	%r1875, [%r36+8392];
	add.s32 	%r1876, %r1875, %r1845;
	min.s32 	%r1877, %r1874, %r1876;
	st.shared.u32 	[%r37+8320], %r1877;
	bar.sync 	0;
	ld.shared.u32 	%r1878, [%r21+204];
	ld.shared.u32 	%r1879, [%r21+8396];
	ld.shared.u32 	%r1880, [%r43+13056];
	ld.shared.u32 	%r1881, [%r43+13184];
	ld.shared.u32 	%r1882, [%r30];
	ld.shared.u32 	%r1883, [%r29+13056];
	add.s32 	%r1884, %r1883, %r1878;
	min.s32 	%r1885, %r1882, %r1884;
	st.shared.u32 	[%r30], %r1885;
	ld.shared.u32 	%r1886, [%r30+8192];
	ld.shared.u32 	%r1887, [%r29+13056];
	add.s32 	%r1888, %r1887, %r1879;
	min.s32 	%r1889, %r1886, %r1888;
	st.shared.u32 	[%r30+8192], %r1889;
	ld.shared.u32 	%r1890, [%r30+128];
	ld.shared.u32 	%r1891, [%r29+13184];
	add.s32 	%r1892, %r1891, %r1878;
	min.s32 	%r1893, %r1890, %r1892;
	st.shared.u32 	[%r30+128], %r1893;
	ld.shared.u32 	%r1894, [%r30+8320];
	ld.shared.u32 	%r1895, [%r29+13184];
	add.s32 	%r1896, %r1895, %r1879;
	min.s32 	%r1897, %r1894, %r1896;
	st.shared.u32 	[%r30+8320], %r1897;
	ld.shared.u32 	%r1898, [%r37];
	ld.shared.u32 	%r1899, [%r36+204];
	add.s32 	%r1900, %r1899, %r1880;
	min.s32 	%r1901, %r1898, %r1900;
	st.shared.u32 	[%r37], %r1901;
	ld.shared.u32 	%r1902, [%r37+8192];
	ld.shared.u32 	%r1903, [%r36+8396];
	add.s32 	%r1904, %r1903, %r1880;
	min.s32 	%r1905, %r1902, %r1904;
	st.shared.u32 	[%r37+8192], %r1905;
	ld.shared.u32 	%r1906, [%r37+128];
	ld.shared.u32 	%r1907, [%r36+204];
	add.s32 	%r1908, %r1907, %r1881;
	min.s32 	%r1909, %r1906, %r1908;
	st.shared.u32 	[%r37+128], %r1909;
	ld.shared.u32 	%r1910, [%r37+8320];
	ld.shared.u32 	%r1911, [%r36+8396];
	add.s32 	%r1912, %r1911, %r1881;
	min.s32 	%r1913, %r1910, %r1912;
	st.shared.u32 	[%r37+8320], %r1913;
	bar.sync 	0;
	ld.shared.u32 	%r1914, [%r21+208];
	ld.shared.u32 	%r1915, [%r21+8400];
	ld.shared.u32 	%r1916, [%r43+13312];
	ld.shared.u32 	%r1917, [%r43+13440];
	ld.shared.u32 	%r1918, [%r30];
	ld.shared.u32 	%r1919, [%r29+13312];
	add.s32 	%r1920, %r1919, %r1914;
	min.s32 	%r1921, %r1918, %r1920;
	st.shared.u32 	[%r30], %r1921;
	ld.shared.u32 	%r1922, [%r30+8192];
	ld.shared.u32 	%r1923, [%r29+13312];
	add.s32 	%r1924, %r1923, %r1915;
	min.s32 	%r1925, %r1922, %r1924;
	st.shared.u32 	[%r30+8192], %r1925;
	ld.shared.u32 	%r1926, [%r30+128];
	ld.shared.u32 	%r1927, [%r29+13440];
	add.s32 	%r1928, %r1927, %r1914;
	min.s32 	%r1929, %r1926, %r1928;
	st.shared.u32 	[%r30+128], %r1929;
	ld.shared.u32 	%r1930, [%r30+8320];
	ld.shared.u32 	%r1931, [%r29+13440];
	add.s32 	%r1932, %r1931, %r1915;
	min.s32 	%r1933, %r1930, %r1932;
	st.shared.u32 	[%r30+8320], %r1933;
	ld.shared.u32 	%r1934, [%r37];
	ld.shared.u32 	%r1935, [%r36+208];
	add.s32 	%r1936, %r1935, %r1916;
	min.s32 	%r1937, %r1934, %r1936;
	st.shared.u32 	[%r37], %r1937;
	ld.shared.u32 	%r1938, [%r37+8192];
	ld.shared.u32 	%r1939, [%r36+8400];
	add.s32 	%r1940, %r1939, %r1916;
	min.s32 	%r1941, %r1938, %r1940;
	st.shared.u32 	[%r37+8192], %r1941;
	ld.shared.u32 	%r1942, [%r37+128];
	ld.shared.u32 	%r1943, [%r36+208];
	add.s32 	%r1944, %r1943, %r1917;
	min.s32 	%r1945, %r1942, %r1944;
	st.shared.u32 	[%r37+128], %r1945;
	ld.shared.u32 	%r1946, [%r37+8320];
	ld.shared.u32 	%r1947, [%r36+8400];
	add.s32 	%r1948, %r1947, %r1917;
	min.s32 	%r1949, %r1946, %r1948;
	st.shared.u32 	[%r37+8320], %r1949;
	bar.sync 	0;
	ld.shared.u32 	%r1950, [%r21+212];
	ld.shared.u32 	%r1951, [%r21+8404];
	ld.shared.u32 	%r1952, [%r43+13568];
	ld.shared.u32 	%r1953, [%r43+13696];
	ld.shared.u32 	%r1954, [%r30];
	ld.shared.u32 	%r1955, [%r29+13568];
	add.s32 	%r1956, %r1955, %r1950;
	min.s32 	%r1957, %r1954, %r1956;
	st.shared.u32 	[%r30], %r1957;
	ld.shared.u32 	%r1958, [%r30+8192];
	ld.shared.u32 	%r1959, [%r29+13568];
	add.s32 	%r1960, %r1959, %r1951;
	min.s32 	%r1961, %r1958, %r1960;
	st.shared.u32 	[%r30+8192], %r1961;
	ld.shared.u32 	%r1962, [%r30+128];
	ld.shared.u32 	%r1963, [%r29+13696];
	add.s32 	%r1964, %r1963, %r1950;
	min.s32 	%r1965, %r1962, %r1964;
	st.shared.u32 	[%r30+128], %r1965;
	ld.shared.u32 	%r1966, [%r30+8320];
	ld.shared.u32 	%r1967, [%r29+13696];
	add.s32 	%r1968, %r1967, %r1951;
	min.s32 	%r1969, %r1966, %r1968;
	st.shared.u32 	[%r30+8320], %r1969;
	ld.shared.u32 	%r1970, [%r37];
	ld.shared.u32 	%r1971, [%r36+212];
	add.s32 	%r1972, %r1971, %r1952;
	min.s32 	%r1973, %r1970, %r1972;
	st.shared.u32 	[%r37], %r1973;
	ld.shared.u32 	%r1974, [%r37+8192];
	ld.shared.u32 	%r1975, [%r36+8404];
	add.s32 	%r1976, %r1975, %r1952;
	min.s32 	%r1977, %r1974, %r1976;
	st.shared.u32 	[%r37+8192], %r1977;
	ld.shared.u32 	%r1978, [%r37+128];
	ld.shared.u32 	%r1979, [%r36+212];
	add.s32 	%r1980, %r1979, %r1953;
	min.s32 	%r1981, %r1978, %r1980;
	st.shared.u32 	[%r37+128], %r1981;
	ld.shared.u32 	%r1982, [%r37+8320];
	ld.shared.u32 	%r1983, [%r36+8404];
	add.s32 	%r1984, %r1983, %r1953;
	min.s32 	%r1985, %r1982, %r1984;
	st.shared.u32 	[%r37+8320], %r1985;
	bar.sync 	0;
	ld.shared.u32 	%r1986, [%r21+216];
	ld.shared.u32 	%r1987, [%r21+8408];
	ld.shared.u32 	%r1988, [%r43+13824];
	ld.shared.u32 	%r1989, [%r43+13952];
	ld.shared.u32 	%r1990, [%r30];
	ld.shared.u32 	%r1991, [%r29+13824];
	add.s32 	%r1992, %r1991, %r1986;
	min.s32 	%r1993, %r1990, %r1992;
	st.shared.u32 	[%r30], %r1993;
	ld.shared.u32 	%r1994, [%r30+8192];
	ld.shared.u32 	%r1995, [%r29+13824];
	add.s32 	%r1996, %r1995, %r1987;
	min.s32 	%r1997, %r1994, %r1996;
	st.shared.u32 	[%r30+8192], %r1997;
	ld.shared.u32 	%r1998, [%r30+128];
	ld.shared.u32 	%r1999, [%r29+13952];
	add.s32 	%r2000, %r1999, %r1986;
	min.s32 	%r2001, %r1998, %r2000;
	st.shared.u32 	[%r30+128], %r2001;
	ld.shared.u32 	%r2002, [%r30+8320];
	ld.shared.u32 	%r2003, [%r29+13952];
	add.s32 	%r2004, %r2003, %r1987;
	min.s32 	%r2005, %r2002, %r2004;
	st.shared.u32 	[%r30+8320], %r2005;
	ld.shared.u32 	%r2006, [%r37];
	ld.shared.u32 	%r2007, [%r36+216];
	add.s32 	%r2008, %r2007, %r1988;
	min.s32 	%r2009, %r2006, %r2008;
	st.shared.u32 	[%r37], %r2009;
	ld.shared.u32 	%r2010, [%r37+8192];
	ld.shared.u32 	%r2011, [%r36+8408];
	add.s32 	%r2012, %r2011, %r1988;
	min.s32 	%r2013, %r2010, %r2012;
	st.shared.u32 	[%r37+8192], %r2013;
	ld.shared.u32 	%r2014, [%r37+128];
	ld.shared.u32 	%r2015, [%r36+216];
	add.s32 	%r2016, %r2015, %r1989;
	min.s32 	%r2017, %r2014, %r2016;
	st.shared.u32 	[%r37+128], %r2017;
	ld.shared.u32 	%r2018, [%r37+8320];
	ld.shared.u32 	%r2019, [%r36+8408];
	add.s32 	%r2020, %r2019, %r1989;
	min.s32 	%r2021, %r2018, %r2020;
	st.shared.u32 	[%r37+8320], %r2021;
	bar.sync 	0;
	ld.shared.u32 	%r2022, [%r21+220];
	ld.shared.u32 	%r2023, [%r21+8412];
	ld.shared.u32 	%r2024, [%r43+14080];
	ld.shared.u32 	%r2025, [%r43+14208];
	ld.shared.u32 	%r2026, [%r30];
	ld.shared.u32 	%r2027, [%r29+14080];
	add.s32 	%r2028, %r2027, %r2022;
	min.s32 	%r2029, %r2026, %r2028;
	st.shared.u32 	[%r30], %r2029;
	ld.shared.u32 	%r2030, [%r30+8192];
	ld.shared.u32 	%r2031, [%r29+14080];
	add.s32 	%r2032, %r2031, %r2023;
	min.s32 	%r2033, %r2030, %r2032;
	st.shared.u32 	[%r30+8192], %r2033;
	ld.shared.u32 	%r2034, [%r30+128];
	ld.shared.u32 	%r2035, [%r29+14208];
	add.s32 	%r2036, %r2035, %r2022;
	min.s32 	%r2037, %r2034, %r2036;
	st.shared.u32 	[%r30+128], %r2037;
	ld.shared.u32 	%r2038, [%r30+8320];
	ld.shared.u32 	%r2039, [%r29+14208];
	add.s32 	%r2040, %r2039, %r2023;
	min.s32 	%r2041, %r2038, %r2040;
	st.shared.u32 	[%r30+8320], %r2041;
	ld.shared.u32 	%r2042, [%r37];
	ld.shared.u32 	%r2043, [%r36+220];
	add.s32 	%r2044, %r2043, %r2024;
	min.s32 	%r2045, %r2042, %r2044;
	st.shared.u32 	[%r37], %r2045;
	ld.shared.u32 	%r2046, [%r37+8192];
	ld.shared.u32 	%r2047, [%r36+8412];
	add.s32 	%r2048, %r2047, %r2024;
	min.s32 	%r2049, %r2046, %r2048;
	st.shared.u32 	[%r37+8192], %r2049;
	ld.shared.u32 	%r2050, [%r37+128];
	ld.shared.u32 	%r2051, [%r36+220];
	add.s32 	%r2052, %r2051, %r2025;
	min.s32 	%r2053, %r2050, %r2052;
	st.shared.u32 	[%r37+128], %r2053;
	ld.shared.u32 	%r2054, [%r37+8320];
	ld.shared.u32 	%r2055, [%r36+8412];
	add.s32 	%r2056, %r2055, %r2025;
	min.s32 	%r2057, %r2054, %r2056;
	st.shared.u32 	[%r37+8320], %r2057;
	bar.sync 	0;
	ld.shared.u32 	%r2058, [%r21+224];
	ld.shared.u32 	%r2059, [%r21+8416];
	ld.shared.u32 	%r2060, [%r43+14336];
	ld.shared.u32 	%r2061, [%r43+14464];
	ld.shared.u32 	%r2062, [%r30];
	ld.shared.u32 	%r2063, [%r29+14336];
	add.s32 	%r2064, %r2063, %r2058;
	min.s32 	%r2065, %r2062, %r2064;
	st.shared.u32 	[%r30], %r2065;
	ld.shared.u32 	%r2066, [%r30+8192];
	ld.shared.u32 	%r2067, [%r29+14336];
	add.s32 	%r2068, %r2067, %r2059;
	min.s32 	%r2069, %r2066, %r2068;
	st.shared.u32 	[%r30+8192], %r2069;
	ld.shared.u32 	%r2070, [%r30+128];
	ld.shared.u32 	%r2071, [%r29+14464];
	add.s32 	%r2072, %r2071, %r2058;
	min.s32 	%r2073, %r2070, %r2072;
	st.shared.u32 	[%r30+128], %r2073;
	ld.shared.u32 	%r2074, [%r30+8320];
	ld.shared.u32 	%r2075, [%r29+14464];
	add.s32 	%r2076, %r2075, %r2059;
	min.s32 	%r2077, %r2074, %r2076;
	st.shared.u32 	[%r30+8320], %r2077;
	ld.shared.u32 	%r2078, [%r37];
	ld.shared.u32 	%r2079, [%r36+224];
	add.s32 	%r2080, %r2079, %r2060;
	min.s32 	%r2081, %r2078, %r2080;
	st.shared.u32 	[%r37], %r2081;
	ld.shared.u32 	%r2082, [%r37+8192];
	ld.shared.u32 	%r2083, [%r36+8416];
	add.s32 	%r2084, %r2083, %r2060;
	min.s32 	%r2085, %r2082, %r2084;
	st.shared.u32 	[%r37+8192], %r2085;
	ld.shared.u32 	%r2086, [%r37+128];
	ld.shared.u32 	%r2087, [%r36+224];
	add.s32 	%r2088, %r2087, %r2061;
	min.s32 	%r2089, %r2086, %r2088;
	st.shared.u32 	[%r37+128], %r2089;
	ld.shared.u32 	%r2090, [%r37+8320];
	ld.shared.u32 	%r2091, [%r36+8416];
	add.s32 	%r2092, %r2091, %r2061;
	min.s32 	%r2093, %r2090, %r2092;
	st.shared.u32 	[%r37+8320], %r2093;
	bar.sync 	0;
	ld.shared.u32 	%r2094, [%r21+228];
	ld.shared.u32 	%r2095, [%r21+8420];
	ld.shared.u32 	%r2096, [%r43+14592];
	ld.shared.u32 	%r2097, [%r43+14720];
	ld.shared.u32 	%r2098, [%r30];
	ld.shared.u32 	%r2099, [%r29+14592];
	add.s32 	%r2100, %r2099, %r2094;
	min.s32 	%r2101, %r2098, %r2100;
	st.shared.u32 	[%r30], %r2101;
	ld.shared.u32 	%r2102, [%r30+8192];
	ld.shared.u32 	%r2103, [%r29+14592];
	add.s32 	%r2104, %r2103, %r2095;
	min.s32 	%r2105, %r2102, %r2104;
	st.shared.u32 	[%r30+8192], %r2105;
	ld.shared.u32 	%r2106, [%r30+128];
	ld.shared.u32 	%r2107, [%r29+14720];
	add.s32 	%r2108, %r2107, %r2094;
	min.s32 	%r2109, %r2106, %r2108;
	st.shared.u32 	[%r30+128], %r2109;
	ld.shared.u32 	%r2110, [%r30+8320];
	ld.shared.u32 	%r2111, [%r29+14720];
	add.s32 	%r2112, %r2111, %r2095;
	min.s32 	%r2113, %r2110, %r2112;
	st.shared.u32 	[%r30+8320], %r2113;
	ld.shared.u32 	%r2114, [%r37];
	ld.shared.u32 	%r2115, [%r36+228];
	add.s32 	%r2116, %r2115, %r2096;
	min.s32 	%r2117, %r2114, %r2116;
	st.shared.u32 	[%r37], %r2117;
	ld.shared.u32 	%r2118, [%r37+8192];
	ld.shared.u32 	%r2119, [%r36+8420];
	add.s32 	%r2120, %r2119, %r2096;
	min.s32 	%r2121, %r2118, %r2120;
	st.shared.u32 	[%r37+8192], %r2121;
	ld.shared.u32 	%r2122, [%r37+128];
	ld.shared.u32 	%r2123, [%r36+228];
	add.s32 	%r2124, %r2123, %r2097;
	min.s32 	%r2125, %r2122, %r2124;
	st.shared.u32 	[%r37+128], %r2125;
	ld.shared.u32 	%r2126, [%r37+8320];
	ld.shared.u32 	%r2127, [%r36+8420];
	add.s32 	%r2128, %r2127, %r2097;
	min.s32 	%r2129, %r2126, %r2128;
	st.shared.u32 	[%r37+8320], %r2129;
	bar.sync 	0;
	ld.shared.u32 	%r2130, [%r21+232];
	ld.shared.u32 	%r2131, [%r21+8424];
	ld.shared.u32 	%r2132, [%r43+14848];
	ld.shared.u32 	%r2133, [%r43+14976];
	ld.shared.u32 	%r2134, [%r30];
	ld.shared.u32 	%r2135, [%r29+14848];
	add.s32 	%r2136, %r2135, %r2130;
	min.s32 	%r2137, %r2134, %r2136;
	st.shared.u32 	[%r30], %r2137;
	ld.shared.u32 	%r2138, [%r30+8192];
	ld.shared.u32 	%r2139, [%r29+14848];
	add.s32 	%r2140, %r2139, %r2131;
	min.s32 	%r2141, %r2138, %r2140;
	st.shared.u32 	[%r30+8192], %r2141;
	ld.shared.u32 	%r2142, [%r30+128];
	ld.shared.u32 	%r2143, [%r29+14976];
	add.s32 	%r2144, %r2143, %r2130;
	min.s32 	%r2145, %r2142, %r2144;
	st.shared.u32 	[%r30+128], %r2145;
	ld.shared.u32 	%r2146, [%r30+8320];
	ld.shared.u32 	%r2147, [%r29+14976];
	add.s32 	%r2148, %r2147, %r2131;
	min.s32 	%r2149, %r2146, %r2148;
	st.shared.u32 	[%r30+8320], %r2149;
	ld.shared.u32 	%r2150, [%r37];
	ld.shared.u32 	%r2151, [%r36+232];
	add.s32 	%r2152, %r2151, %r2132;
	min.s32 	%r2153, %r2150, %r2152;
	st.shared.u32 	[%r37], %r2153;
	ld.shared.u32 	%r2154, [%r37+8192];
	ld.shared.u32 	%r2155, [%r36+8424];
	add.s32 	%r2156, %r2155, %r2132;
	min.s32 	%r2157, %r2154, %r2156;
	st.shared.u32 	[%r37+8192], %r2157;
	ld.shared.u32 	%r2158, [%r37+128];
	ld.shared.u32 	%r2159, [%r36+232];
	add.s32 	%r2160, %r2159, %r2133;
	min.s32 	%r2161, %r2158, %r2160;
	st.shared.u32 	[%r37+128], %r2161;
	ld.shared.u32 	%r2162, [%r37+8320];
	ld.shared.u32 	%r2163, [%r36+8424];
	add.s32 	%r2164, %r2163, %r2133;
	min.s32 	%r2165, %r2162, %r2164;
	st.shared.u32 	[%r37+8320], %r2165;
	bar.sync 	0;
	ld.shared.u32 	%r2166, [%r21+236];
	ld.shared.u32 	%r2167, [%r21+8428];
	ld.shared.u32 	%r2168, [%r43+15104];
	ld.shared.u32 	%r2169, [%r43+15232];
	ld.shared.u32 	%r2170, [%r30];
	ld.shared.u32 	%r2171, [%r29+15104];
	add.s32 	%r2172, %r2171, %r2166;
	min.s32 	%r2173, %r2170, %r2172;
	st.shared.u32 	[%r30], %r2173;
	ld.shared.u32 	%r2174, [%r30+8192];
	ld.shared.u32 	%r2175, [%r29+15104];
	add.s32 	%r2176, %r2175, %r2167;
	min.s32 	%r2177, %r2174, %r2176;
	st.shared.u32 	[%r30+8192], %r2177;
	ld.shared.u32 	%r2178, [%r30+128];
	ld.shared.u32 	%r2179, [%r29+15232];
	add.s32 	%r2180, %r2179, %r2166;
	min.s32 	%r2181, %r2178, %r2180;
	st.shared.u32 	[%r30+128], %r2181;
	ld.shared.u32 	%r2182, [%r30+8320];
	ld.shared.u32 	%r2183, [%r29+15232];
	add.s32 	%r2184, %r2183, %r2167;
	min.s32 	%r2185, %r2182, %r2184;
	st.shared.u32 	[%r30+8320], %r2185;
	ld.shared.u32 	%r2186, [%r37];
	ld.shared.u32 	%r2187, [%r36+236];
	add.s32 	%r2188, %r2187, %r2168;
	min.s32 	%r2189, %r2186, %r2188;
	st.shared.u32 	[%r37], %r2189;
	ld.shared.u32 	%r2190, [%r37+8192];
	ld.shared.u32 	%r2191, [%r36+8428];
	add.s32 	%r2192, %r2191, %r2168;
	min.s32 	%r2193, %r2190, %r2192;
	st.shared.u32 	[%r37+8192], %r2193;
	ld.shared.u32 	%r2194, [%r37+128];
	ld.shared.u32 	%r2195, [%r36+236];
	add.s32 	%r2196, %r2195, %r2169;
	min.s32 	%r2197, %r2194, %r2196;
	st.shared.u32 	[%r37+128], %r2197;
	ld.shared.u32 	%r2198, [%r37+8320];
	ld.shared.u32 	%r2199, [%r36+8428];
	add.s32 	%r2200, %r2199, %r2169;
	min.s32 	%r2201, %r2198, %r2200;
	st.shared.u32 	[%r37+8320], %r2201;
	bar.sync 	0;
	ld.shared.u32 	%r2202, [%r21+240];
	ld.shared.u32 	%r2203, [%r21+8432];
	ld.shared.u32 	%r2204, [%r43+15360];
	ld.shared.u32 	%r2205, [%r43+15488];
	ld.shared.u32 	%r2206, [%r30];
	ld.shared.u32 	%r2207, [%r29+15360];
	add.s32 	%r2208, %r2207, %r2202;
	min.s32 	%r2209, %r2206, %r2208;
	st.shared.u32 	[%r30], %r2209;
	ld.shared.u32 	%r2210, [%r30+8192];
	ld.shared.u32 	%r2211, [%r29+15360];
	add.s32 	%r2212, %r2211, %r2203;
	min.s32 	%r2213, %r2210, %r2212;
	st.shared.u32 	[%r30+8192], %r2213;
	ld.shared.u32 	%r2214, [%r30+128];
	ld.shared.u32 	%r2215, [%r29+15488];
	add.s32 	%r2216, %r2215, %r2202;
	min.s32 	%r2217, %r2214, %r2216;
	st.shared.u32 	[%r30+128], %r2217;
	ld.shared.u32 	%r2218, [%r30+8320];
	ld.shared.u32 	%r2219, [%r29+15488];
	add.s32 	%r2220, %r2219, %r2203;
	min.s32 	%r2221, %r2218, %r2220;
	st.shared.u32 	[%r30+8320], %r2221;
	ld.shared.u32 	%r2222, [%r37];
	ld.shared.u32 	%r2223, [%r36+240];
	add.s32 	%r2224, %r2223, %r2204;
	min.s32 	%r2225, %r2222, %r2224;
	st.shared.u32 	[%r37], %r2225;
	ld.shared.u32 	%r2226, [%r37+8192];
	ld.shared.u32 	%r2227, [%r36+8432];
	add.s32 	%r2228, %r2227, %r2204;
	min.s32 	%r2229, %r2226, %r2228;
	st.shared.u32 	[%r37+8192], %r2229;
	ld.shared.u32 	%r2230, [%r37+128];
	ld.shared.u32 	%r2231, [%r36+240];
	add.s32 	%r2232, %r2231, %r2205;
	min.s32 	%r2233, %r2230, %r2232;
	st.shared.u32 	[%r37+128], %r2233;
	ld.shared.u32 	%r2234, [%r37+8320];
	ld.shared.u32 	%r2235, [%r36+8432];
	add.s32 	%r2236, %r2235, %r2205;
	min.s32 	%r2237, %r2234, %r2236;
	st.shared.u32 	[%r37+8320], %r2237;
	bar.sync 	0;
	ld.shared.u32 	%r2238, [%r21+244];
	ld.shared.u32 	%r2239, [%r21+8436];
	ld.shared.u32 	%r2240, [%r43+15616];
	ld.shared.u32 	%r2241, [%r43+15744];
	ld.shared.u32 	%r2242, [%r30];
	ld.shared.u32 	%r2243, [%r29+15616];
	add.s32 	%r2244, %r2243, %r2238;
	min.s32 	%r2245, %r2242, %r2244;
	st.shared.u32 	[%r30], %r2245;
	ld.shared.u32 	%r2246, [%r30+8192];
	ld.shared.u32 	%r2247, [%r29+15616];
	add.s32 	%r2248, %r2247, %r2239;
	min.s32 	%r2249, %r2246, %r2248;
	st.shared.u32 	[%r30+8192], %r2249;
	ld.shared.u32 	%r2250, [%r30+128];
	ld.shared.u32 	%r2251, [%r29+15744];
	add.s32 	%r2252, %r2251, %r2238;
	min.s32 	%r2253, %r2250, %r2252;
	st.shared.u32 	[%r30+128], %r2253;
	ld.shared.u32 	%r2254, [%r30+8320];
	ld.shared.u32 	%r2255, [%r29+15744];
	add.s32 	%r2256, %r2255, %r2239;
	min.s32 	%r2257, %r2254, %r2256;
	st.shared.u32 	[%r30+8320], %r2257;
	ld.shared.u32 	%r2258, [%r37];
	ld.shared.u32 	%r2259, [%r36+244];
	add.s32 	%r2260, %r2259, %r2240;
	min.s32 	%r2261, %r2258, %r2260;
	st.shared.u32 	[%r37], %r2261;
	ld.shared.u32 	%r2262, [%r37+8192];
	ld.shared.u32 	%r2263, [%r36+8436];
	add.s32 	%r2264, %r2263, %r2240;
	min.s32 	%r2265, %r2262, %r2264;
	st.shared.u32 	[%r37+8192], %r2265;
	ld.shared.u32 	%r2266, [%r37+128];
	ld.shared.u32 	%r2267, [%r36+244];
	add.s32 	%r2268, %r2267, %r2241;
	min.s32 	%r2269, %r2266, %r2268;
	st.shared.u32 	[%r37+128], %r2269;
	ld.shared.u32 	%r2270, [%r37+8320];
	ld.shared.u32 	%r2271, [%r36+8436];
	add.s32 	%r2272, %r2271, %r2241;
	min.s32 	%r2273, %r2270, %r2272;
	st.shared.u32 	[%r37+8320], %r2273;
	bar.sync 	0;
	ld.shared.u32 	%r2274, [%r21+248];
	ld.shared.u32 	%r2275, [%r21+8440];
	ld.shared.u32 	%r2276, [%r43+15872];
	ld.shared.u32 	%r2277, [%r43+16000];
	ld.shared.u32 	%r2278, [%r30];
	ld.shared.u32 	%r2279, [%r29+15872];
	add.s32 	%r2280, %r2279, %r2274;
	min.s32 	%r2281, %r2278, %r2280;
	st.shared.u32 	[%r30], %r2281;
	ld.shared.u32 	%r2282, [%r30+8192];
	ld.shared.u32 	%r2283, [%r29+15872];
	add.s32 	%r2284, %r2283, %r2275;
	min.s32 	%r2285, %r2282, %r2284;
	st.shared.u32 	[%r30+8192], %r2285;
	ld.shared.u32 	%r2286, [%r30+128];
	ld.shared.u32 	%r2287, [%r29+16000];
	add.s32 	%r2288, %r2287, %r2274;
	min.s32 	%r2289, %r2286, %r2288;
	st.shared.u32 	[%r30+128], %r2289;
	ld.shared.u32 	%r2290, [%r30+8320];
	ld.shared.u32 	%r2291, [%r29+16000];
	add.s32 	%r2292, %r2291, %r2275;
	min.s32 	%r2293, %r2290, %r2292;
	st.shared.u32 	[%r30+8320], %r2293;
	ld.shared.u32 	%r2294, [%r37];
	ld.shared.u32 	%r2295, [%r36+248];
	add.s32 	%r2296, %r2295, %r2276;
	min.s32 	%r2297, %r2294, %r2296;
	st.shared.u32 	[%r37], %r2297;
	ld.shared.u32 	%r2298, [%r37+8192];
	ld.shared.u32 	%r2299, [%r36+8440];
	add.s32 	%r2300, %r2299, %r2276;
	min.s32 	%r2301, %r2298, %r2300;
	st.shared.u32 	[%r37+8192], %r2301;
	ld.shared.u32 	%r2302, [%r37+128];
	ld.shared.u32 	%r2303, [%r36+248];
	add.s32 	%r2304, %r2303, %r2277;
	min.s32 	%r2305, %r2302, %r2304;
	st.shared.u32 	[%r37+128], %r2305;
	ld.shared.u32 	%r2306, [%r37+8320];
	ld.shared.u32 	%r2307, [%r36+8440];
	add.s32 	%r2308, %r2307, %r2277;
	min.s32 	%r2309, %r2306, %r2308;
	st.shared.u32 	[%r37+8320], %r2309;
	bar.sync 	0;
	ld.shared.u32 	%r2310, [%r21+252];
	ld.shared.u32 	%r2311, [%r21+8444];
	ld.shared.u32 	%r2312, [%r43+16128];
	ld.shared.u32 	%r2313, [%r43+16256];
	ld.shared.u32 	%r2314, [%r30];
	ld.shared.u32 	%r2315, [%r29+16128];
	add.s32 	%r2316, %r2315, %r2310;
	min.s32 	%r2317, %r2314, %r2316;
	st.shared.u32 	[%r30], %r2317;
	ld.shared.u32 	%r2318, [%r30+8192];
	ld.shared.u32 	%r2319, [%r29+16128];
	add.s32 	%r2320, %r2319, %r2311;
	min.s32 	%r2321, %r2318, %r2320;
	st.shared.u32 	[%r30+8192], %r2321;
	ld.shared.u32 	%r2322, [%r30+128];
	ld.shared.u32 	%r2323, [%r29+16256];
	add.s32 	%r2324, %r2323, %r2310;
	min.s32 	%r2325, %r2322, %r2324;
	st.shared.u32 	[%r30+128], %r2325;
	ld.shared.u32 	%r2326, [%r30+8320];
	ld.shared.u32 	%r2327, [%r29+16256];
	add.s32 	%r2328, %r2327, %r2311;
	min.s32 	%r2329, %r2326, %r2328;
	st.shared.u32 	[%r30+8320], %r2329;
	ld.shared.u32 	%r2330, [%r37];
	ld.shared.u32 	%r2331, [%r36+252];
	add.s32 	%r2332, %r2331, %r2312;
	min.s32 	%r2333, %r2330, %r2332;
	st.shared.u32 	[%r37], %r2333;
	ld.shared.u32 	%r2334, [%r37+8192];
	ld.shared.u32 	%r2335, [%r36+8444];
	add.s32 	%r2336, %r2335, %r2312;
	min.s32 	%r2337, %r2334, %r2336;
	st.shared.u32 	[%r37+8192], %r2337;
	ld.shared.u32 	%r2338, [%r37+128];
	ld.shared.u32 	%r2339, [%r36+252];
	add.s32 	%r2340, %r2339, %r2313;
	min.s32 	%r2341, %r2338, %r2340;
	st.shared.u32 	[%r37+128], %r2341;
	ld.shared.u32 	%r2342, [%r37+8320];
	ld.shared.u32 	%r2343, [%r36+8444];
	add.s32 	%r2344, %r2343, %r2313;
	min.s32 	%r2345, %r2342, %r2344;
	st.shared.u32 	[%r37+8320], %r2345;
	bar.sync 	0;
	ld.shared.u32 	%r2346, [%r30];
	st.global.u32 	[%rd8], %r2346;
	ld.shared.u32 	%r2347, [%r30+8192];
	st.global.u32 	[%rd9], %r2347;
	ld.shared.u32 	%r2348, [%r30+128];
	st.global.u32 	[%rd8+128], %r2348;
	ld.shared.u32 	%r2349, [%r30+8320];
	st.global.u32 	[%rd9+128], %r2349;
	ld.shared.u32 	%r2350, [%r37];
	st.global.u32 	[%rd11], %r2350;
	ld.shared.u32 	%r2351, [%r37+8192];
	st.global.u32 	[%rd12], %r2351;
	ld.shared.u32 	%r2352, [%r37+128];
	st.global.u32 	[%rd11+128], %r2352;
	ld.shared.u32 	%r2353, [%r37+8320];
	st.global.u32 	[%rd12+128], %r2353;
$L__BB1_2:
	ret;

}
	// .globl	_Z11floydPhase3Piii
.visible .entry _Z11floydPhase3Piii(
	.param .u64 .ptr .align 1 _Z11floydPhase3Piii_param_0,
	.param .u32 _Z11floydPhase3Piii_param_1,
	.param .u32 _Z11floydPhase3Piii_param_2
)
{
	.reg .pred 	%p<4>;
	.reg .b32 	%r<814>;
	.reg .b64 	%rd<13>;
	// demoted variable
	.shared .align 4 .b8 _ZZ11floydPhase3PiiiE8mainTile[16384];
	// demoted variable
	.shared .align 4 .b8 _ZZ11floydPhase3PiiiE7rowTile[16384];
	// demoted variable
	.shared .align 4 .b8 _ZZ11floydPhase3PiiiE7colTile[16384];
	ld.param.u64 	%rd1, [_Z11floydPhase3Piii_param_0];
	ld.param.u32 	%r3, [_Z11floydPhase3Piii_param_1];
	ld.param.u32 	%r4, [_Z11floydPhase3Piii_param_2];
	mov.u32 	%r1, %ctaid.x;
	setp.eq.s32 	%p1, %r3, %r1;
	mov.u32 	%r2, %ctaid.y;
	setp.eq.s32 	%p2, %r3, %r2;
	or.pred  	%p3, %p1, %p2;
	@%p3 bra 	$L__BB2_2;
	cvta.to.global.u64 	%rd2, %rd1;
	mov.u32 	%r5, %tid.x;
	mov.u32 	%r6, %tid.y;
	shl.b32 	%r7, %r3, 6;
	shl.b32 	%r8, %r1, 6;
	shl.b32 	%r9, %r2, 6;
	add.s32 	%r10, %r9, %r6;
	mul.lo.s32 	%r11, %r4, %r10;
	add.s32 	%r12, %r8, %r5;
	add.s32 	%r13, %r11, %r12;
	shl.b32 	%r14, %r4, 5;
	add.s32 	%r15, %r7, %r5;
	add.s32 	%r16, %r15, %r11;
	add.s32 	%r17, %r7, %r6;
	mad.lo.s32 	%r18, %r17, %r4, %r12;
	mul.wide.s32 	%rd3, %r13, 4;
	add.s64 	%rd4, %rd2, %rd3;
	ld.global.u32 	%r19, [%rd4];
	shl.b32 	%r20, %r6, 8;
	mov.u32 	%r21, _ZZ11floydPhase3PiiiE8mainTile;
	add.s32 	%r22, %r21, %r20;
	shl.b32 	%r23, %r5, 2;
	add.s32 	%r24, %r22, %r23;
	st.shared.u32 	[%r24], %r19;
	mul.wide.s32 	%rd5, %r14, 4;
	add.s64 	%rd6, %rd4, %rd5;
	ld.global.u32 	%r25, [%rd6];
	st.shared.u32 	[%r24+8192], %r25;
	ld.global.u32 	%r26, [%rd4+128];
	st.shared.u32 	[%r24+128], %r26;
	ld.global.u32 	%r27, [%rd6+128];
	st.shared.u32 	[%r24+8320], %r27;
	mul.wide.s32 	%rd7, %r16, 4;
	add.s64 	%rd8, %rd2, %rd7;
	ld.global.u32 	%r28, [%rd8];
	mov.u32 	%r29, _ZZ11floydPhase3PiiiE7rowTile;
	add.s32 	%r30, %r29, %r20;
	add.s32 	%r31, %r30, %r23;
	st.shared.u32 	[%r31], %r28;
	add.s64 	%rd9, %rd8, %rd5;
	ld.global.u32 	%r32, [%rd9];
	st.shared.u32 	[%r31+8192], %r32;
	ld.global.u32 	%r33, [%rd8+128];
	st.shared.u32 	[%r31+128], %r33;
	ld.global.u32 	%r34, [%rd9+128];
	st.shared.u32 	[%r31+8320], %r34;
	mul.wide.s32 	%rd10, %r18, 4;
	add.s64 	%rd11, %rd2, %rd10;
	ld.global.u32 	%r35, [%rd11];
	mov.u32 	%r36, _ZZ11floydPhase3PiiiE7colTile;
	add.s32 	%r37, %r36, %r23;
	add.s32 	%r38, %r37, %r20;
	st.shared.u32 	[%r38], %r35;
	add.s64 	%rd12, %rd11, %rd5;
	ld.global.u32 	%r39, [%rd12];
	st.shared.u32 	[%r38+8192], %r39;
	ld.global.u32 	%r40, [%rd11+128];
	st.shared.u32 	[%r38+128], %r40;
	ld.global.u32 	%r41, [%rd12+128];
	st.shared.u32 	[%r38+8320], %r41;
	bar.sync 	0;
	ld.shared.u32 	%r42, [%r24+8320];
	ld.shared.u32 	%r43, [%r24+128];
	ld.shared.u32 	%r44, [%r24+8192];
	ld.shared.u32 	%r45, [%r24];
	ld.shared.u32 	%r46, [%r30];
	ld.shared.u32 	%r47, [%r37];
	add.s32 	%r48, %r47, %r46;
	min.s32 	%r49, %r45, %r48;
	ld.shared.u32 	%r50, [%r30+8192];
	add.s32 	%r51, %r47, %r50;
	min.s32 	%r52, %r44, %r51;
	ld.shared.u32 	%r53, [%r37+128];
	add.s32 	%r54, %r53, %r46;
	min.s32 	%r55, %r43, %r54;
	add.s32 	%r56, %r50, %r53;
	min.s32 	%r57, %r42, %r56;
	ld.shared.u32 	%r58, [%r30+4];
	ld.shared.u32 	%r59, [%r37+256];
	add.s32 	%r60, %r59, %r58;
	min.s32 	%r61, %r49, %r60;
	ld.shared.u32 	%r62, [%r30+8196];
	add.s32 	%r63, %r59, %r62;
	min.s32 	%r64, %r52, %r63;
	ld.shared.u32 	%r65, [%r37+384];
	add.s32 	%r66, %r65, %r58;
	min.s32 	%r67, %r55, %r66;
	add.s32 	%r68, %r62, %r65;
	min.s32 	%r69, %r57, %r68;
	ld.shared.u32 	%r70, [%r30+8];
	ld.shared.u32 	%r71, [%r37+512];
	add.s32 	%r72, %r71, %r70;
	min.s32 	%r73, %r61, %r72;
	ld.shared.u32 	%r74, [%r30+8200];
	add.s32 	%r75, %r71, %r74;
	min.s32 	%r76, %r64, %r75;
	ld.shared.u32 	%r77, [%r37+640];
	add.s32 	%r78, %r77, %r70;
	min.s32 	%r79, %r67, %r78;
	add.s32 	%r80, %r74, %r77;
	min.s32 	%r81, %r69, %r80;
	ld.shared.u32 	%r82, [%r30+12];
	ld.shared.u32 	%r83, [%r37+768];
	add.s32 	%r84, %r83, %r82;
	min.s32 	%r85, %r73, %r84;
	ld.shared.u32 	%r86, [%r30+8204];
	add.s32 	%r87, %r83, %r86;
	min.s32 	%r88, %r76, %r87;
	ld.shared.u32 	%r89, [%r37+896];
	add.s32 	%r90, %r89, %r82;
	min.s32 	%r91, %r79, %r90;
	add.s32 	%r92, %r86, %r89;
	min.s32 	%r93, %r81, %r92;
	ld.shared.u32 	%r94, [%r30+16];
	ld.shared.u32 	%r95, [%r37+1024];
	add.s32 	%r96, %r95, %r94;
	min.s32 	%r97, %r85, %r96;
	ld.shared.u32 	%r98, [%r30+8208];
	add.s32 	%r99, %r95, %r98;
	min.s32 	%r100, %r88, %r99;
	ld.shared.u32 	%r101, [%r37+1152];
	add.s32 	%r102, %r101, %r94;
	min.s32 	%r103, %r91, %r102;
	add.s32 	%r104, %r98, %r101;
	min.s32 	%r105, %r93, %r104;
	ld.shared.u32 	%r106, [%r30+20];
	ld.shared.u32 	%r107, [%r37+1280];
	add.s32 	%r108, %r107, %r106;
	min.s32 	%r109, %r97, %r108;
	ld.shared.u32 	%r110, [%r30+8212];
	add.s32 	%r111, %r107, %r110;
	min.s32 	%r112, %r100, %r111;
	ld.shared.u32 	%r113, [%r37+1408];
	add.s32 	%r114, %r113, %r106;
	min.s32 	%r115, %r103, %r114;
	add.s32 	%r116, %r110, %r113;
	min.s32 	%r117, %r105, %r116;
	ld.shared.u32 	%r118, [%r30+24];
	ld.shared.u32 	%r119, [%r37+1536];
	add.s32 	%r120, %r119, %r118;
	min.s32 	%r121, %r109, %r120;
	ld.shared.u32 	%r122, [%r30+8216];
	add.s32 	%r123, %r119, %r122;
	min.s32 	%r124, %r112, %r123;
	ld.shared.u32 	%r125, [%r37+1664];
	add.s32 	%r126, %r125, %r118;
	min.s32 	%r127, %r115, %r126;
	add.s32 	%r128, %r122, %r125;
	min.s32 	%r129, %r117, %r128;
	ld.shared.u32 	%r130, [%r30+28];
	ld.shared.u32 	%r131, [%r37+1792];
	add.s32 	%r132, %r131, %r130;
	min.s32 	%r133, %r121, %r132;
	ld.shared.u32 	%r134, [%r30+8220];
	add.s32 	%r135, %r131, %r134;
	min.s32 	%r136, %r124, %r135;
	ld.shared.u32 	%r137, [%r37+1920];
	add.s32 	%r138, %r137, %r130;
	min.s32 	%r139, %r127, %r138;
	add.s32 	%r140, %r134, %r137;
	min.s32 	%r141, %r129, %r140;
	ld.shared.u32 	%r142, [%r30+32];
	ld.shared.u32 	%r143, [%r37+2048];
	add.s32 	%r144, %r143, %r142;
	min.s32 	%r145, %r133, %r144;
	ld.shared.u32 	%r146, [%r30+8224];
	add.s32 	%r147, %r143, %r146;
	min.s32 	%r148, %r136, %r147;
	ld.shared.u32 	%r149, [%r37+2176];
	add.s32 	%r150, %r149, %r142;
	min.s32 	%r151, %r139, %r150;
	add.s32 	%r152, %r146, %r149;
	min.s32 	%r153, %r141, %r152;
	ld.shared.u32 	%r154, [%r30+36];
	ld.shared.u32 	%r155, [%r37+2304];
	add.s32 	%r156, %r155, %r154;
	min.s32 	%r157, %r145, %r156;
	ld.shared.u32 	%r158, [%r30+8228];
	add.s32 	%r159, %r155, %r158;
	min.s32 	%r160, %r148, %r159;
	ld.shared.u32 	%r161, [%r37+2432];
	add.s32 	%r162, %r161, %r154;
	min.s32 	%r163, %r151, %r162;
	add.s32 	%r164, %r158, %r161;
	min.s32 	%r165, %r153, %r164;
	ld.shared.u32 	%r166, [%r30+40];
	ld.shared.u32 	%r167, [%r37+2560];
	add.s32 	%r168, %r167, %r166;
	min.s32 	%r169, %r157, %r168;
	ld.shared.u32 	%r170, [%r30+8232];
	add.s32 	%r171, %r167, %r170;
	min.s32 	%r172, %r160, %r171;
	ld.shared.u32 	%r173, [%r37+2688];
	add.s32 	%r174, %r173, %r166;
	min.s32 	%r175, %r163, %r174;
	add.s32 	%r176, %r170, %r173;
	min.s32 	%r177, %r165, %r176;
	ld.shared.u32 	%r178, [%r30+44];
	ld.shared.u32 	%r179, [%r37+2816];
	add.s32 	%r180, %r179, %r178;
	min.s32 	%r181, %r169, %r180;
	ld.shared.u32 	%r182, [%r30+8236];
	add.s32 	%r183, %r179, %r182;
	min.s32 	%r184, %r172, %r183;
	ld.shared.u32 	%r185, [%r37+2944];
	add.s32 	%r186, %r185, %r178;
	min.s32 	%r187, %r175, %r186;
	add.s32 	%r188, %r182, %r185;
	min.s32 	%r189, %r177, %r188;
	ld.shared.u32 	%r190, [%r30+48];
	ld.shared.u32 	%r191, [%r37+3072];
	add.s32 	%r192, %r191, %r190;
	min.s32 	%r193, %r181, %r192;
	ld.shared.u32 	%r194, [%r30+8240];
	add.s32 	%r195, %r191, %r194;
	min.s32 	%r196, %r184, %r195;
	ld.shared.u32 	%r197, [%r37+3200];
	add.s32 	%r198, %r197, %r190;
	min.s32 	%r199, %r187, %r198;
	add.s32 	%r200, %r194, %r197;
	min.s32 	%r201, %r189, %r200;
	ld.shared.u32 	%r202, [%r30+52];
	ld.shared.u32 	%r203, [%r37+3328];
	add.s32 	%r204, %r203, %r202;
	min.s32 	%r205, %r193, %r204;
	ld.shared.u32 	%r206, [%r30+8244];
	add.s32 	%r207, %r203, %r206;
	min.s32 	%r208, %r196, %r207;
	ld.shared.u32 	%r209, [%r37+3456];
	add.s32 	%r210, %r209, %r202;
	min.s32 	%r211, %r199, %r210;
	add.s32 	%r212, %r206, %r209;
	min.s32 	%r213, %r201, %r212;
	ld.shared.u32 	%r214, [%r30+56];
	ld.shared.u32 	%r215, [%r37+3584];
	add.s32 	%r216, %r215, %r214;
	min.s32 	%r217, %r205, %r216;
	ld.shared.u32 	%r218, [%r30+8248];
	add.s32 	%r219, %r215, %r218;
	min.s32 	%r220, %r208, %r219;
	ld.shared.u32 	%r221, [%r37+3712];
	add.s32 	%r222, %r221, %r214;
	min.s32 	%r223, %r211, %r222;
	add.s32 	%r224, %r218, %r221;
	min.s32 	%r225, %r213, %r224;
	ld.shared.u32 	%r226, [%r30+60];
	ld.shared.u32 	%r227, [%r37+3840];
	add.s32 	%r228, %r227, %r226;
	min.s32 	%r229, %r217, %r228;
	ld.shared.u32 	%r230, [%r30+8252];
	add.s32 	%r231, %r227, %r230;
	min.s32 	%r232, %r220, %r231;
	ld.shared.u32 	%r233, [%r37+3968];
	add.s32 	%r234, %r233, %r226;
	min.s32 	%r235, %r223, %r234;
	add.s32 	%r236, %r230, %r233;
	min.s32 	%r237, %r225, %r236;
	ld.shared.u32 	%r238, [%r30+64];
	ld.shared.u32 	%r239, [%r37+4096];
	add.s32 	%r240, %r239, %r238;
	min.s32 	%r241, %r229, %r240;
	ld.shared.u32 	%r242, [%r30+8256];
	add.s32 	%r243, %r239, %r242;
	min.s32 	%r244, %r232, %r243;
	ld.shared.u32 	%r245, [%r37+4224];
	add.s32 	%r246, %r245, %r238;
	min.s32 	%r247, %r235, %r246;
	add.s32 	%r248, %r242, %r245;
	min.s32 	%r249, %r237, %r248;
	ld.shared.u32 	%r250, [%r30+68];
	ld.shared.u32 	%r251, [%r37+4352];
	add.s32 	%r252, %r251, %r250;
	min.s32 	%r253, %r241, %r252;
	ld.shared.u32 	%r254, [%r30+8260];
	add.s32 	%r255, %r251, %r254;
	min.s32 	%r256, %r244, %r255;
	ld.shared.u32 	%r257, [%r37+4480];
	add.s32 	%r258, %r257, %r250;
	min.s32 	%r259, %r247, %r258;
	add.s32 	%r260, %r254, %r257;
	min.s32 	%r261, %r249, %r260;
	ld.shared.u32 	%r262, [%r30+72];
	ld.shared.u32 	%r263, [%r37+4608];
	add.s32 	%r264, %r263, %r262;
	min.s32 	%r265, %r253, %r264;
	ld.shared.u32 	%r266, [%r30+8264];
	add.s32 	%r267, %r263, %r266;
	min.s32 	%r268, %r256, %r267;
	ld.shared.u32 	%r269, [%r37+4736];
	add.s32 	%r270, %r269, %r262;
	min.s32 	%r271, %r259, %r270;
	add.s32 	%r272, %r266, %r269;
	min.s32 	%r273, %r261, %r272;
	ld.shared.u32 	%r274, [%r30+76];
	ld.shared.u32 	%r275, [%r37+4864];
	add.s32 	%r276, %r275, %r274;
	min.s32 	%r277, %r265, %r276;
	ld.shared.u32 	%r278, [%r30+8268];
	add.s32 	%r279, %r275, %r278;
	min.s32 	%r280, %r268, %r279;
	ld.shared.u32 	%r281, [%r37+4992];
	add.s32 	%r282, %r281, %r274;
	min.s32 	%r283, %r271, %r282;
	add.s32 	%r284, %r278, %r281;
	min.s32 	%r285, %r273, %r284;
	ld.shared.u32 	%r286, [%r30+80];
	ld.shared.u32 	%r287, [%r37+5120];
	add.s32 	%r288, %r287, %r286;
	min.s32 	%r289, %r277, %r288;
	ld.shared.u32 	%r290, [%r30+8272];
	add.s32 	%r291, %r287, %r290;
	min.s32 	%r292, %r280, %r291;
	ld.shared.u32 	%r293, [%r37+5248];
	add.s32 	%r294, %r293, %r286;
	min.s32 	%r295, %r283, %r294;
	add.s32 	%r296, %r290, %r293;
	min.s32 	%r297, %r285, %r296;
	ld.shared.u32 	%r298, [%r30+84];
	ld.shared.u32 	%r299, [%r37+5376];
	add.s32 	%r300, %r299, %r298;
	min.s32 	%r301, %r289, %r300;
	ld.shared.u32 	%r302, [%r30+8276];
	add.s32 	%r303, %r299, %r302;
	min.s32 	%r304, %r292, %r303;
	ld.shared.u32 	%r305, [%r37+5504];
	add.s32 	%r306, %r305, %r298;
	min.s32 	%r307, %r295, %r306;
	add.s32 	%r308, %r302, %r305;
	min.s32 	%r309, %r297, %r308;
	ld.shared.u32 	%r310, [%r30+88];
	ld.shared.u32 	%r311, [%r37+5632];
	add.s32 	%r312, %r311, %r310;
	min.s32 	%r313, %r301, %r312;
	ld.shared.u32 	%r314, [%r30+8280];
	add.s32 	%r315, %r311, %r314;
	min.s32 	%r316, %r304, %r315;
	ld.shared.u32 	%r317, [%r37+5760];
	add.s32 	%r318, %r317, %r310;
	min.s32 	%r319, %r307, %r318;
	add.s32 	%r320, %r314, %r317;
	min.s32 	%r321, %r309, %r320;
	ld.shared.u32 	%r322, [%r30+92];
	ld.shared.u32 	%r323, [%r37+5888];
	add.s32 	%r324, %r323, %r322;
	min.s32 	%r325, %r313, %r324;
	ld.shared.u32 	%r326, [%r30+8284];
	add.s32 	%r327, %r323, %r326;
	min.s32 	%r328, %r316, %r327;
	ld.shared.u32 	%r329, [%r37+6016];
	add.s32 	%r330, %r329, %r322;
	min.s32 	%r331, %r319, %r330;
	add.s32 	%r332, %r326, %r329;
	min.s32 	%r333, %r321, %r332;
	ld.shared.u32 	%r334, [%r30+96];
	ld.shared.u32 	%r335, [%r37+6144];
	add.s32 	%r336, %r335, %r334;
	min.s32 	%r337, %r325, %r336;
	ld.shared.u32 	%r338, [%r30+8288];
	add.s32 	%r339, %r335, %r338;
	min.s32 	%r340, %r328, %r339;
	ld.shared.u32 	%r341, [%r37+6272];
	add.s32 	%r342, %r341, %r334;
	min.s32 	%r343, %r331, %r342;
	add.s32 	%r344, %r338, %r341;
	min.s32 	%r345, %r333, %r344;
	ld.shared.u32 	%r346, [%r30+100];
	ld.shared.u32 	%r347, [%r37+6400];
	add.s32 	%r348, %r347, %r346;
	min.s32 	%r349, %r337, %r348;
	ld.shared.u32 	%r350, [%r30+8292];
	add.s32 	%r351, %r347, %r350;
	min.s32 	%r352, %r340, %r351;
	ld.shared.u32 	%r353, [%r37+6528];
	add.s32 	%r354, %r353, %r346;
	min.s32 	%r355, %r343, %r354;
	add.s32 	%r356, %r350, %r353;
	min.s32 	%r357, %r345, %r356;
	ld.shared.u32 	%r358, [%r30+104];
	ld.shared.u32 	%r359, [%r37+6656];
	add.s32 	%r360, %r359, %r358;
	min.s32 	%r361, %r349, %r360;
	ld.shared.u32 	%r362, [%r30+8296];
	add.s32 	%r363, %r359, %r362;
	min.s32 	%r364, %r352, %r363;
	ld.shared.u32 	%r365, [%r37+6784];
	add.s32 	%r366, %r365, %r358;
	min.s32 	%r367, %r355, %r366;
	add.s32 	%r368, %r362, %r365;
	min.s32 	%r369, %r357, %r368;
	ld.shared.u32 	%r370, [%r30+108];
	ld.shared.u32 	%r371, [%r37+6912];
	add.s32 	%r372, %r371, %r370;
	min.s32 	%r373, %r361, %r372;
	ld.shared.u32 	%r374, [%r30+8300];
	add.s32 	%r375, %r371, %r374;
	min.s32 	%r376, %r364, %r375;
	ld.shared.u32 	%r377, [%r37+7040];
	add.s32 	%r378, %r377, %r370;
	min.s32 	%r379, %r367, %r378;
	add.s32 	%r380, %r374, %r377;
	min.s32 	%r381, %r369, %r380;
	ld.shared.u32 	%r382, [%r30+112];
	ld.shared.u32 	%r383, [%r37+7168];
	add.s32 	%r384, %r383, %r382;
	min.s32 	%r385, %r373, %r384;
	ld.shared.u32 	%r386, [%r30+8304];
	add.s32 	%r387, %r383, %r386;
	min.s32 	%r388, %r376, %r387;
	ld.shared.u32 	%r389, [%r37+7296];
	add.s32 	%r390, %r389, %r382;
	min.s32 	%r391, %r379, %r390;
	add.s32 	%r392, %r386, %r389;
	min.s32 	%r393, %r381, %r392;
	ld.shared.u32 	%r394, [%r30+116];
	ld.shared.u32 	%r395, [%r37+7424];
	add.s32 	%r396, %r395, %r394;
	min.s32 	%r397, %r385, %r396;
	ld.shared.u32 	%r398, [%r30+8308];
	add.s32 	%r399, %r395, %r398;
	min.s32 	%r400, %r388, %r399;
	ld.shared.u32 	%r401, [%r37+7552];
	add.s32 	%r402, %r401, %r394;
	min.s32 	%r403, %r391, %r402;
	add.s32 	%r404, %r398, %r401;
	min.s32 	%r405, %r393, %r404;
	ld.shared.u32 	%r406, [%r30+120];
	ld.shared.u32 	%r407, [%r37+7680];
	add.s32 	%r408, %r407, %r406;
	min.s32 	%r409, %r397, %r408;
	ld.shared.u32 	%r410, [%r30+8312];
	add.s32 	%r411, %r407, %r410;
	min.s32 	%r412, %r400, %r411;
	ld.shared.u32 	%r413, [%r37+7808];
	add.s32 	%r414, %r413, %r406;
	min.s32 	%r415, %r403, %r414;
	add.s32 	%r416, %r410, %r413;
	min.s32 	%r417, %r405, %r416;
	ld.shared.u32 	%r418, [%r30+124];
	ld.shared.u32 	%r419, [%r37+7936];
	add.s32 	%r420, %r419, %r418;
	min.s32 	%r421, %r409, %r420;
	ld.shared.u32 	%r422, [%r30+8316];
	add.s32 	%r423, %r419, %r422;
	min.s32 	%r424, %r412, %r423;
	ld.shared.u32 	%r425, [%r37+8064];
	add.s32 	%r426, %r425, %r418;
	min.s32 	%r427, %r415, %r426;
	add.s32 	%r428, %r422, %r425;
	min.s32 	%r429, %r417, %r428;
	ld.shared.u32 	%r430, [%r30+128];
	ld.shared.u32 	%r431, [%r37+8192];
	add.s32 	%r432, %r431, %r430;
	min.s32 	%r433, %r421, %r432;
	ld.shared.u32 	%r434, [%r30+8320];
	add.s32 	%r435, %r431, %r434;
	min.s32 	%r436, %r424, %r435;
	ld.shared.u32 	%r437, [%r37+8320];
	add.s32 	%r438, %r437, %r430;
	min.s32 	%r439, %r427, %r438;
	add.s32 	%r440, %r434, %r437;
	min.s32 	%r441, %r429, %r440;
	ld.shared.u32 	%r442, [%r30+132];
	ld.shared.u32 	%r443, [%r37+8448];
	add.s32 	%r444, %r443, %r442;
	min.s32 	%r445, %r433, %r444;
	ld.shared.u32 	%r446, [%r30+8324];
	add.s32 	%r447, %r443, %r446;
	min.s32 	%r448, %r436, %r447;
	ld.shared.u32 	%r449, [%r37+8576];
	add.s32 	%r450, %r449, %r442;
	min.s32 	%r451, %r439, %r450;
	add.s32 	%r452, %r446, %r449;
	min.s32 	%r453, %r441, %r452;
	ld.shared.u32 	%r454, [%r30+136];
	ld.shared.u32 	%r455, [%r37+8704];
	add.s32 	%r456, %r455, %r454;
	min.s32 	%r457, %r445, %r456;
	ld.shared.u32 	%r458, [%r30+8328];
	add.s32 	%r459, %r455, %r458;
	min.s32 	%r460, %r448, %r459;
	ld.shared.u32 	%r461, [%r37+8832];
	add.s32 	%r462, %r461, %r454;
	min.s32 	%r463, %r451, %r462;
	add.s32 	%r464, %r458, %r461;
	min.s32 	%r465, %r453, %r464;
	ld.shared.u32 	%r466, [%r30+140];
	ld.shared.u32 	%r467, [%r37+8960];
	add.s32 	%r468, %r467, %r466;
	min.s32 	%r469, %r457, %r468;
	ld.shared.u32 	%r470, [%r30+8332];
	add.s32 	%r471, %r467, %r470;
	min.s32 	%r472, %r460, %r471;
	ld.shared.u32 	%r473, [%r37+9088];
	add.s32 	%r474, %r473, %r466;
	min.s32 	%r475, %r463, %r474;
	add.s32 	%r476, %r470, %r473;
	min.s32 	%r477, %r465, %r476;
	ld.shared.u32 	%r478, [%r30+144];
	ld.shared.u32 	%r479, [%r37+9216];
	add.s32 	%r480, %r479, %r478;
	min.s32 	%r481, %r469, %r480;
	ld.shared.u32 	%r482, [%r30+8336];
	add.s32 	%r483, %r479, %r482;
	min.s32 	%r484, %r472, %r483;
	ld.shared.u32 	%r485, [%r37+9344];
	add.s32 	%r486, %r485, %r478;
	min.s32 	%r487, %r475, %r486;
	add.s32 	%r488, %r482, %r485;
	min.s32 	%r489, %r477, %r488;
	ld.shared.u32 	%r490, [%r30+148];
	ld.shared.u32 	%r491, [%r37+9472];
	add.s32 	%r492, %r491, %r490;
	min.s32 	%r493, %r481, %r492;
	ld.shared.u32 	%r494, [%r30+8340];
	add.s32 	%r495, %r491, %r494;
	min.s32 	%r496, %r484, %r495;
	ld.shared.u32 	%r497, [%r37+9600];
	add.s32 	%r498, %r497, %r490;
	min.s32 	%r499, %r487, %r498;
	add.s32 	%r500, %r494, %r497;
	min.s32 	%r501, %r489, %r500;
	ld.shared.u32 	%r502, [%r30+152];
	ld.shared.u32 	%r503, [%r37+9728];
	add.s32 	%r504, %r503, %r502;
	min.s32 	%r505, %r493, %r504;
	ld.shared.u32 	%r506, [%r30+8344];
	add.s32 	%r507, %r503, %r506;
	min.s32 	%r508, %r496, %r507;
	ld.shared.u32 	%r509, [%r37+9856];
	add.s32 	%r510, %r509, %r502;
	min.s32 	%r511, %r499, %r510;
	add.s32 	%r512, %r506, %r509;
	min.s32 	%r513, %r501, %r512;
	ld.shared.u32 	%r514, [%r30+156];
	ld.shared.u32 	%r515, [%r37+9984];
	add.s32 	%r516, %r515, %r514;
	min.s32 	%r517, %r505, %r516;
	ld.shared.u32 	%r518, [%r30+8348];
	add.s32 	%r519, %r515, %r518;
	min.s32 	%r520, %r508, %r519;
	ld.shared.u32 	%r521, [%r37+10112];
	add.s32 	%r522, %r521, %r514;
	min.s32 	%r523, %r511, %r522;
	add.s32 	%r524, %r518, %r521;
	min.s32 	%r525, %r513, %r524;
	ld.shared.u32 	%r526, [%r30+160];
	ld.shared.u32 	%r527, [%r37+10240];
	add.s32 	%r528, %r527, %r526;
	min.s32 	%r529, %r517, %r528;
	ld.shared.u32 	%r530, [%r30+8352];
	add.s32 	%r531, %r527, %r530;
	min.s32 	%r532, %r520, %r531;
	ld.shared.u32 	%r533, [%r37+10368];
	add.s32 	%r534, %r533, %r526;
	min.s32 	%r535, %r523, %r534;
	add.s32 	%r536, %r530, %r533;
	min.s32 	%r537, %r525, %r536;
	ld.shared.u32 	%r538, [%r30+164];
	ld.shared.u32 	%r539, [%r37+10496];
	add.s32 	%r540, %r539, %r538;
	min.s32 	%r541, %r529, %r540;
	ld.shared.u32 	%r542, [%r30+8356];
	add.s32 	%r543, %r539, %r542;
	min.s32 	%r544, %r532, %r543;
	ld.shared.u32 	%r545, [%r37+10624];
	add.s32 	%r546, %r545, %r538;
	min.s32 	%r547, %r535, %r546;
	add.s32 	%r548, %r542, %r545;
	min.s32 	%r549, %r537, %r548;
	ld.shared.u32 	%r550, [%r30+168];
	ld.shared.u32 	%r551, [%r37+10752];
	add.s32 	%r552, %r551, %r550;
	min.s32 	%r553, %r541, %r552;
	ld.shared.u32 	%r554, [%r30+8360];
	add.s32 	%r555, %r551, %r554;
	min.s32 	%r556, %r544, %r555;
	ld.shared.u32 	%r557, [%r37+10880];
	add.s32 	%r558, %r557, %r550;
	min.s32 	%r559, %r547, %r558;
	add.s32 	%r560, %r554, %r557;
	min.s32 	%r561, %r549, %r560;
	ld.shared.u32 	%r562, [%r30+172];
	ld.shared.u32 	%r563, [%r37+11008];
	add.s32 	%r564, %r563, %r562;
	min.s32 	%r565, %r553, %r564;
	ld.shared.u32 	%r566, [%r30+8364];
	add.s32 	%r567, %r563, %r566;
	min.s32 	%r568, %r556, %r567;
	ld.shared.u32 	%r569, [%r37+11136];
	add.s32 	%r570, %r569, %r562;
	min.s32 	%r571, %r559, %r570;
	add.s32 	%r572, %r566, %r569;
	min.s32 	%r573, %r561, %r572;
	ld.shared.u32 	%r574, [%r30+176];
	ld.shared.u32 	%r575, [%r37+11264];
	add.s32 	%r576, %r575, %r574;
	min.s32 	%r577, %r565, %r576;
	ld.shared.u32 	%r578, [%r30+8368];
	add.s32 	%r579, %r575, %r578;
	min.s32 	%r580, %r568, %r579;
	ld.shared.u32 	%r581, [%r37+11392];
	add.s32 	%r582, %r581, %r574;
	min.s32 	%r583, %r571, %r582;
	add.s32 	%r584, %r578, %r581;
	min.s32 	%r585, %r573, %r584;
	ld.shared.u32 	%r586, [%r30+180];
	ld.shared.u32 	%r587, [%r37+11520];
	add.s32 	%r588, %r587, %r586;
	min.s32 	%r589, %r577, %r588;
	ld.shared.u32 	%r590, [%r30+8372];
	add.s32 	%r591, %r587, %r590;
	min.s32 	%r592, %r580, %r591;
	ld.shared.u32 	%r593, [%r37+11648];
	add.s32 	%r594, %r593, %r586;
	min.s32 	%r595, %r583, %r594;
	add.s32 	%r596, %r590, %r593;
	min.s32 	%r597, %r585, %r596;
	ld.shared.u32 	%r598, [%r30+184];
	ld.shared.u32 	%r599, [%r37+11776];
	add.s32 	%r600, %r599, %r598;
	min.s32 	%r601, %r589, %r600;
	ld.shared.u32 	%r602, [%r30+8376];
	add.s32 	%r603, %r599, %r602;
	min.s32 	%r604, %r592, %r603;
	ld.shared.u32 	%r605, [%r37+11904];
	add.s32 	%r606, %r605, %r598;
	min.s32 	%r607, %r595, %r606;
	add.s32 	%r608, %r602, %r605;
	min.s32 	%r609, %r597, %r608;
	ld.shared.u32 	%r610, [%r30+188];
	ld.shared.u32 	%r611, [%r37+12032];
	add.s32 	%r612, %r611, %r610;
	min.s32 	%r613, %r601, %r612;
	ld.shared.u32 	%r614, [%r30+8380];
	add.s32 	%r615, %r611, %r614;
	min.s32 	%r616, %r604, %r615;
	ld.shared.u32 	%r617, [%r37+12160];
	add.s32 	%r618, %r617, %r610;
	min.s32 	%r619, %r607, %r618;
	add.s32 	%r620, %r614, %r617;
	min.s32 	%r621, %r609, %r620;
	ld.shared.u32 	%r622, [%r30+192];
	ld.shared.u32 	%r623, [%r37+12288];
	add.s32 	%r624, %r623, %r622;
	min.s32 	%r625, %r613, %r624;
	ld.shared.u32 	%r626, [%r30+8384];
	add.s32 	%r627, %r623, %r626;
	min.s32 	%r628, %r616, %r627;
	ld.shared.u32 	%r629, [%r37+12416];
	add.s32 	%r630, %r629, %r622;
	min.s32 	%r631, %r619, %r630;
	add.s32 	%r632, %r626, %r629;
	min.s32 	%r633, %r621, %r632;
	ld.shared.u32 	%r634, [%r30+196];
	ld.shared.u32 	%r635, [%r37+12544];
	add.s32 	%r636, %r635, %r634;
	min.s32 	%r637, %r625, %r636;
	ld.shared.u32 	%r638, [%r30+8388];
	add.s32 	%r639, %r635, %r638;
	min.s32 	%r640, %r628, %r639;
	ld.shared.u32 	%r641, [%r37+12672];
	add.s32 	%r642, %r641, %r634;
	min.s32 	%r643, %r631, %r642;
	add.s32 	%r644, %r638, %r641;
	min.s32 	%r645, %r633, %r644;
	ld.shared.u32 	%r646, [%r30+200];
	ld.shared.u32 	%r647, [%r37+12800];
	add.s32 	%r648, %r647, %r646;
	min.s32 	%r649, %r637, %r648;
	ld.shared.u32 	%r650, [%r30+8392];
	add.s32 	%r651, %r647, %r650;
	min.s32 	%r652, %r640, %r651;
	ld.shared.u32 	%r653, [%r37+12928];
	add.s32 	%r654, %r653, %r646;
	min.s32 	%r655, %r643, %r654;
	add.s32 	%r656, %r650, %r653;
	min.s32 	%r657, %r645, %r656;
	ld.shared.u32 	%r658, [%r30+204];
	ld.shared.u32 	%r659, [%r37+13056];
	add.s32 	%r660, %r659, %r658;
	min.s32 	%r661, %r649, %r660;
	ld.shared.u32 	%r662, [%r30+8396];
	add.s32 	%r663, %r659, %r662;
	min.s32 	%r664, %r652, %r663;
	ld.shared.u32 	%r665, [%r37+13184];
	add.s32 	%r666, %r665, %r658;
	min.s32 	%r667, %r655, %r666;
	add.s32 	%r668, %r662, %r665;
	min.s32 	%r669, %r657, %r668;
	ld.shared.u32 	%r670, [%r30+208];
	ld.shared.u32 	%r671, [%r37+13312];
	add.s32 	%r672, %r671, %r670;
	min.s32 	%r673, %r661, %r672;
	ld.shared.u32 	%r674, [%r30+8400];
	add.s32 	%r675, %r671, %r674;
	min.s32 	%r676, %r664, %r675;
	ld.shared.u32 	%r677, [%r37+13440];
	add.s32 	%r678, %r677, %r670;
	min.s32 	%r679, %r667, %r678;
	add.s32 	%r680, %r674, %r677;
	min.s32 	%r681, %r669, %r680;
	ld.shared.u32 	%r682, [%r30+212];
	ld.shared.u32 	%r683, [%r37+13568];
	add.s32 	%r684, %r683, %r682;
	min.s32 	%r685, %r673, %r684;
	ld.shared.u32 	%r686, [%r30+8404];
	add.s32 	%r687, %r683, %r686;
	min.s32 	%r688, %r676, %r687;
	ld.shared.u32 	%r689, [%r37+13696];
	add.s32 	%r690, %r689, %r682;
	min.s32 	%r691, %r679, %r690;
	add.s32 	%r692, %r686, %r689;
	min.s32 	%r693, %r681, %r692;
	ld.shared.u32 	%r694, [%r30+216];
	ld.shared.u32 	%r695, [%r37+13824];
	add.s32 	%r696, %r695, %r694;
	min.s32 	%r697, %r685, %r696;
	ld.shared.u32 	%r698, [%r30+8408];
	add.s32 	%r699, %r695, %r698;
	min.s32 	%r700, %r688, %r699;
	ld.shared.u32 	%r701, [%r37+13952];
	add.s32 	%r702, %r701, %r694;
	min.s32 	%r703, %r691, %r702;
	add.s32 	%r704, %r698, %r701;
	min.s32 	%r705, %r693, %r704;
	ld.shared.u32 	%r706, [%r30+220];
	ld.shared.u32 	%r707, [%r37+14080];
	add.s32 	%r708, %r707, %r706;
	min.s32 	%r709, %r697, %r708;
	ld.shared.u32 	%r710, [%r30+8412];
	add.s32 	%r711, %r707, %r710;
	min.s32 	%r712, %r700, %r711;
	ld.shared.u32 	%r713, [%r37+14208];
	add.s32 	%r714, %r713, %r706;
	min.s32 	%r715, %r703, %r714;
	add.s32 	%r716, %r710, %r713;
	min.s32 	%r717, %r705, %r716;
	ld.shared.u32 	%r718, [%r30+224];
	ld.shared.u32 	%r719, [%r37+14336];
	add.s32 	%r720, %r719, %r718;
	min.s32 	%r721, %r709, %r720;
	ld.shared.u32 	%r722, [%r30+8416];
	add.s32 	%r723, %r719, %r722;
	min.s32 	%r724, %r712, %r723;
	ld.shared.u32 	%r725, [%r37+14464];
	add.s32 	%r726, %r725, %r718;
	min.s32 	%r727, %r715, %r726;
	add.s32 	%r728, %r722, %r725;
	min.s32 	%r729, %r717, %r728;
	ld.shared.u32 	%r730, [%r30+228];
	ld.shared.u32 	%r731, [%r37+14592];
	add.s32 	%r732, %r731, %r730;
	min.s32 	%r733, %r721, %r732;
	ld.shared.u32 	%r734, [%r30+8420];
	add.s32 	%r735, %r731, %r734;
	min.s32 	%r736, %r724, %r735;
	ld.shared.u32 	%r737, [%r37+14720];
	add.s32 	%r738, %r737, %r730;
	min.s32 	%r739, %r727, %r738;
	add.s32 	%r740, %r734, %r737;
	min.s32 	%r741, %r729, %r740;
	ld.shared.u32 	%r742, [%r30+232];
	ld.shared.u32 	%r743, [%r37+14848];
	add.s32 	%r744, %r743, %r742;
	min.s32 	%r745, %r733, %r744;
	ld.shared.u32 	%r746, [%r30+8424];
	add.s32 	%r747, %r743, %r746;
	min.s32 	%r748, %r736, %r747;
	ld.shared.u32 	%r749, [%r37+14976];
	add.s32 	%r750, %r749, %r742;
	min.s32 	%r751, %r739, %r750;
	add.s32 	%r752, %r746, %r749;
	min.s32 	%r753, %r741, %r752;
	ld.shared.u32 	%r754, [%r30+236];
	ld.shared.u32 	%r755, [%r37+15104];
	add.s32 	%r756, %r755, %r754;
	min.s32 	%r757, %r745, %r756;
	ld.shared.u32 	%r758, [%r30+8428];
	add.s32 	%r759, %r755, %r758;
	min.s32 	%r760, %r748, %r759;
	ld.shared.u32 	%r761, [%r37+15232];
	add.s32 	%r762, %r761, %r754;
	min.s32 	%r763, %r751, %r762;
	add.s32 	%r764, %r758, %r761;
	min.s32 	%r765, %r753, %r764;
	ld.shared.u32 	%r766, [%r30+240];
	ld.shared.u32 	%r767, [%r37+15360];
	add.s32 	%r768, %r767, %r766;
	min.s32 	%r769, %r757, %r768;
	ld.shared.u32 	%r770, [%r30+8432];
	add.s32 	%r771, %r767, %r770;
	min.s32 	%r772, %r760, %r771;
	ld.shared.u32 	%r773, [%r37+15488];
	add.s32 	%r774, %r773, %r766;
	min.s32 	%r775, %r763, %r774;
	add.s32 	%r776, %r770, %r773;
	min.s32 	%r777, %r765, %r776;
	ld.shared.u32 	%r778, [%r30+244];
	ld.shared.u32 	%r779, [%r37+15616];
	add.s32 	%r780, %r779, %r778;
	min.s32 	%r781, %r769, %r780;
	ld.shared.u32 	%r782, [%r30+8436];
	add.s32 	%r783, %r779, %r782;
	min.s32 	%r784, %r772, %r783;
	ld.shared.u32 	%r785, [%r37+15744];
	add.s32 	%r786, %r785, %r778;
	min.s32 	%r787, %r775, %r786;
	add.s32 	%r788, %r782, %r785;
	min.s32 	%r789, %r777, %r788;
	ld.shared.u32 	%r790, [%r30+248];
	ld.shared.u32 	%r791, [%r37+15872];
	add.s32 	%r792, %r791, %r790;
	min.s32 	%r793, %r781, %r792;
	ld.shared.u32 	%r794, [%r30+8440];
	add.s32 	%r795, %r791, %r794;
	min.s32 	%r796, %r784, %r795;
	ld.shared.u32 	%r797, [%r37+16000];
	add.s32 	%r798, %r797, %r790;
	min.s32 	%r799, %r787, %r798;
	add.s32 	%r800, %r794, %r797;
	min.s32 	%r801, %r789, %r800;
	ld.shared.u32 	%r802, [%r30+252];
	ld.shared.u32 	%r803, [%r37+16128];
	add.s32 	%r804, %r803, %r802;
	min.s32 	%r805, %r793, %r804;
	ld.shared.u32 	%r806, [%r30+8444];
	add.s32 	%r807, %r803, %r806;
	min.s32 	%r808, %r796, %r807;
	ld.shared.u32 	%r809, [%r37+16256];
	add.s32 	%r810, %r809, %r802;
	min.s32 	%r811, %r799, %r810;
	add.s32 	%r812, %r806, %r809;
	min.s32 	%r813, %r801, %r812;
	st.shared.u32 	[%r24], %r805;
	st.shared.u32 	[%r24+8192], %r808;
	st.shared.u32 	[%r24+128], %r811;
	st.shared.u32 	[%r24+8320], %r813;
	st.global.u32 	[%rd4], %r805;
	st.global.u32 	[%rd6], %r808;
	st.global.u32 	[%rd4+128], %r811;
	st.global.u32 	[%rd6+128], %r813;
$L__BB2_2:
	ret;

}


// ===== COMPILED SASS (sm_100) =====

	.target	sm_100

	.elftype	@"ET_EXEC"


//--------------------- .note.nv.tkinfo           --------------------------
	.section	.note.nv.tkinfo,"",@"SHT_NOTE"
	.sectionflags	@"SHF_NOTE_NV_TKINFO"
	.tkinfo
        /*0018*/ 	.word	0x00000002
        /*0030*/ 	.string	""
        /*0030*/ 	.string	"ptxas"
        /*0030*/ 	.string	"Cuda compilation tools, release 13.0, V13.0.88"
        /*0030*/ 	.string	"Build cuda_13.0.r13.0/compiler.36424714_0"
        /*0030*/ 	.string	"-arch sm_100 -m 64 "



//--------------------- .note.nv.cuinfo           --------------------------
	.section	.note.nv.cuinfo,"",@"SHT_NOTE"
	.sectionflags	@"SHF_NOTE_NV_CUINFO"
        /*0018*/ 	.short	0x0002
        /*001a*/ 	.short	0x0064
        /*001c*/ 	.short	0x0082
	.zero		2


//--------------------- .nv.info                  --------------------------
	.section	.nv.info,"",@"SHT_CUDA_INFO"
	.align	4


	//----- nvinfo : EIATTR_REGCOUNT
	.align		4
        /*0000*/ 	.byte	0x04, 0x2f
        /*0002*/ 	.short	(.L_1 - .L_0)
	.align		4
.L_0:
        /*0004*/ 	.word	index@(_Z11floydPhase1Piii)
        /*0008*/ 	.word	0x00000018


	//----- nvinfo : EIATTR_FRAME_SIZE
	.align		4
.L_1:
        /*000c*/ 	.byte	0x04, 0x11
        /*000e*/ 	.short	(.L_3 - .L_2)
	.align		4
.L_2:
        /*0010*/ 	.word	index@(_Z11floydPhase1Piii)
        /*0014*/ 	.word	0x00000000


	//----- nvinfo : EIATTR_REGCOUNT
	.align		4
.L_3:
        /*0018*/ 	.byte	0x04, 0x2f
        /*001a*/ 	.short	(.L_5 - .L_4)
	.align		4
.L_4:
        /*001c*/ 	.word	index@(_Z11floydPhase2Piii)
        /*0020*/ 	.word	0x00000020


	//----- nvinfo : EIATTR_FRAME_SIZE
	.align		4
.L_5:
        /*0024*/ 	.byte	0x04, 0x11
        /*0026*/ 	.short	(.L_7 - .L_6)
	.align		4
.L_6:
        /*0028*/ 	.word	index@(_Z11floydPhase2Piii)
        /*002c*/ 	.word	0x00000000


	//----- nvinfo : EIATTR_REGCOUNT
	.align		4
.L_7:
        /*0030*/ 	.byte	0x04, 0x2f
        /*0032*/ 	.short	(.L_9 - .L_8)
	.align		4
.L_8:
        /*0034*/ 	.word	index@(_Z11floydPhase3Piii)
        /*0038*/ 	.word	0x00000020


	//----- nvinfo : EIATTR_FRAME_SIZE
	.align		4
.L_9:
        /*003c*/ 	.byte	0x04, 0x11
        /*003e*/ 	.short	(.L_11 - .L_10)
	.align		4
.L_10:
        /*0040*/ 	.word	index@(_Z11floydPhase3Piii)
        /*0044*/ 	.word	0x00000000


	//----- nvinfo : EIATTR_MIN_STACK_SIZE
	.align		4
.L_11:
        /*0048*/ 	.byte	0x04, 0x12
        /*004a*/ 	.short	(.L_13 - .L_12)
	.align		4
.L_12:
        /*004c*/ 	.word	index@(_Z11floydPhase3Piii)
        /*0050*/ 	.word	0x00000000


	//----- nvinfo : EIATTR_MIN_STACK_SIZE
	.align		4
.L_13:
        /*0054*/ 	.byte	0x04, 0x12
        /*0056*/ 	.short	(.L_15 - .L_14)
	.align		4
.L_14:
        /*0058*/ 	.word	index@(_Z11floydPhase2Piii)
        /*005c*/ 	.word	0x00000000


	//----- nvinfo : EIATTR_MIN_STACK_SIZE
	.align		4
.L_15:
        /*0060*/ 	.byte	0x04, 0x12
        /*0062*/ 	.short	(.L_17 - .L_16)
	.align		4
.L_16:
        /*0064*/ 	.word	index@(_Z11floydPhase1Piii)
        /*0068*/ 	.word	0x00000000
.L_17:


//--------------------- .nv.compat                --------------------------
	.section	.nv.compat,"",@"SHT_CUDA_COMPAT_INFO"
	.align	4
        /*0000*/ 	.byte	0x02, 0x09, 0x00, 0x00, 0x02, 0x02, 0x01, 0x00, 0x02, 0x05, 0x05, 0x00, 0x03, 0x07, 0x01, 0x01
        /*0010*/ 	.byte	0x02, 0x03, 0x00, 0x00, 0x02, 0x06, 0x01, 0x00, 0x04, 0x0b, 0x08, 0x00, 0x09, 0x00, 0x00, 0x00
        /*0020*/ 	.byte	0x00, 0x00, 0x00, 0x00


//--------------------- .nv.info._Z11floydPhase3Piii --------------------------
	.section	.nv.info._Z11floydPhase3Piii,"",@"SHT_CUDA_INFO"
	.sectionflags	@""
	.align	4


	//----- nvinfo : EIATTR_CUDA_API_VERSION
	.align		4
        /*0000*/ 	.byte	0x04, 0x37
        /*0002*/ 	.short	(.L_19 - .L_18)
.L_18:
        /*0004*/ 	.word	0x00000082


	//----- nvinfo : EIATTR_KPARAM_INFO
	.align		4
.L_19:
        /*0008*/ 	.byte	0x04, 0x17
        /*000a*/ 	.short	(.L_21 - .L_20)
.L_20:
        /*000c*/ 	.word	0x00000000
        /*0010*/ 	.short	0x0002
        /*0012*/ 	.short	0x000c
        /*0014*/ 	.byte	0x00, 0xf0, 0x11, 0x00


	//----- nvinfo : EIATTR_KPARAM_INFO
	.align		4
.L_21:
        /*0018*/ 	.byte	0x04, 0x17
        /*001a*/ 	.short	(.L_23 - .L_22)
.L_22:
        /*001c*/ 	.word	0x00000000
        /*0020*/ 	.short	0x0001
        /*0022*/ 	.short	0x0008
        /*0024*/ 	.byte	0x00, 0xf0, 0x11, 0x00


	//----- nvinfo : EIATTR_KPARAM_INFO
	.align		4
.L_23:
        /*0028*/ 	.byte	0x04, 0x17
        /*002a*/ 	.short	(.L_25 - .L_24)
.L_24:
        /*002c*/ 	.word	0x00000000
        /*0030*/ 	.short	0x0000
        /*0032*/ 	.short	0x0000
        /*0034*/ 	.byte	0x00, 0xf5, 0x21, 0x00


	//----- nvinfo : EIATTR_SPARSE_MMA_MASK
	.align		4
.L_25:
        /*0038*/ 	.byte	0x03, 0x50
        /*003a*/ 	.short	0x0000


	//----- nvinfo : EIATTR_MAXREG_COUNT
	.align		4
        /*003c*/ 	.byte	0x03, 0x1b
        /*003e*/ 	.short	0x00ff


	//----- nvinfo : EIATTR_NUM_BARRIERS
	.align		4
        /*0040*/ 	.byte	0x02, 0x4c
        /*0042*/ 	.byte	0x01
	.zero		1


	//----- nvinfo : EIATTR_MERCURY_ISA_VERSION
	.align		4
        /*0044*/ 	.byte	0x03, 0x5f
        /*0046*/ 	.short	0x0101


	//----- nvinfo : EIATTR_VRC_CTA_INIT_COUNT
	.align		4
        /*0048*/ 	.byte	0x02, 0x4a
	.zero		1
	.zero		1


	//----- nvinfo : EIATTR_EXIT_INSTR_OFFSETS
	.align		4
        /*004c*/ 	.byte	0x04, 0x1c
        /*004e*/ 	.short	(.L_27 - .L_26)


	//   ....[0]....
.L_26:
        /*0050*/ 	.word	0x00000060


	//   ....[1]....
        /*0054*/ 	.word	0x00001ec0


	//----- nvinfo : EIATTR_CBANK_PARAM_SIZE
	.align		4
.L_27:
        /*0058*/ 	.byte	0x03, 0x19
        /*005a*/ 	.short	0x0010


	//----- nvinfo : EIATTR_PARAM_CBANK
	.align		4
        /*005c*/ 	.byte	0x04, 0x0a
        /*005e*/ 	.short	(.L_29 - .L_28)
	.align		4
.L_28:
        /*0060*/ 	.word	index@(.nv.constant0._Z11floydPhase3Piii)
        /*0064*/ 	.short	0x0380
        /*0066*/ 	.short	0x0010


	//----- nvinfo : EIATTR_SW_WAR
	.align		4
.L_29:
        /*0068*/ 	.byte	0x04, 0x36
        /*006a*/ 	.short	(.L_31 - .L_30)
.L_30:
        /*006c*/ 	.word	0x00000008
.L_31:


//--------------------- .nv.info._Z11floydPhase2Piii --------------------------
	.section	.nv.info._Z11floydPhase2Piii,"",@"SHT_CUDA_INFO"
	.sectionflags	@""
	.align	4


	//----- nvinfo : EIATTR_CUDA_API_VERSION
	.align		4
        /*0000*/ 	.byte	0x04, 0x37
        /*0002*/ 	.short	(.L_33 - .L_32)
.L_32:
        /*0004*/ 	.word	0x00000082


	//----- nvinfo : EIATTR_KPARAM_INFO
	.align		4
.L_33:
        /*0008*/ 	.byte	0x04, 0x17
        /*000a*/ 	.short	(.L_35 - .L_34)
.L_34:
        /*000c*/ 	.word	0x00000000
        /*0010*/ 	.short	0x0002
        /*0012*/ 	.short	0x000c
        /*0014*/ 	.byte	0x00, 0xf0, 0x11, 0x00


	//----- nvinfo : EIATTR_KPARAM_INFO
	.align		4
.L_35:
        /*0018*/ 	.byte	0x04, 0x17
        /*001a*/ 	.short	(.L_37 - .L_36)
.L_36:
        /*001c*/ 	.word	0x00000000
        /*0020*/ 	.short	0x0001
        /*0022*/ 	.short	0x0008
        /*0024*/ 	.byte	0x00, 0xf0, 0x11, 0x00


	//----- nvinfo : EIATTR_KPARAM_INFO
	.align		4
.L_37:
        /*0028*/ 	.byte	0x04, 0x17
        /*002a*/ 	.short	(.L_39 - .L_38)
.L_38:
        /*002c*/ 	.word	0x00000000
        /*0030*/ 	.short	0x0000
        /*0032*/ 	.short	0x0000
        /*0034*/ 	.byte	0x00, 0xf5, 0x21, 0x00


	//----- nvinfo : EIATTR_SPARSE_MMA_MASK
	.align		4
.L_39:
        /*0038*/ 	.byte	0x03, 0x50
        /*003a*/ 	.short	0x0000


	//----- nvinfo : EIATTR_MAXREG_COUNT
	.align		4
        /*003c*/ 	.byte	0x03, 0x1b
        /*003e*/ 	.short	0x00ff


	//----- nvinfo : EIATTR_NUM_BARRIERS
	.align		4
        /*0040*/ 	.byte	0x02, 0x4c
        /*0042*/ 	.byte	0x01
	.zero		1


	//----- nvinfo : EIATTR_MERCURY_ISA_VERSION
	.align		4
        /*0044*/ 	.byte	0x03, 0x5f
        /*0046*/ 	.short	0x0101


	//----- nvinfo : EIATTR_VRC_CTA_INIT_COUNT
	.align		4
        /*0048*/ 	.byte	0x02, 0x4a
	.zero		1
	.zero		1


	//----- nvinfo : EIATTR_EXIT_INSTR_OFFSETS
	.align		4
        /*004c*/ 	.byte	0x04, 0x1c
        /*004e*/ 	.short	(.L_41 - .L_40)


	//   ....[0]....
.L_40:
        /*0050*/ 	.word	0x00000040


	//   ....[1]....
        /*0054*/ 	.word	0x000098f0


	//----- nvinfo : EIATTR_CBANK_PARAM_SIZE
	.align		4
.L_41:
        /*0058*/ 	.byte	0x03, 0x19
        /*005a*/ 	.short	0x0010


	//----- nvinfo : EIATTR_PARAM_CBANK
	.align		4
        /*005c*/ 	.byte	0x04, 0x0a
        /*005e*/ 	.short	(.L_43 - .L_42)
	.align		4
.L_42:
        /*0060*/ 	.word	index@(.nv.constant0._Z11floydPhase2Piii)
        /*0064*/ 	.short	0x0380
        /*0066*/ 	.short	0x0010


	//----- nvinfo : EIATTR_SW_WAR
	.align		4
.L_43:
        /*0068*/ 	.byte	0x04, 0x36
        /*006a*/ 	.short	(.L_45 - .L_44)
.L_44:
        /*006c*/ 	.word	0x00000008
.L_45:


//--------------------- .nv.info._Z11floydPhase1Piii --------------------------
	.section	.nv.info._Z11floydPhase1Piii,"",@"SHT_CUDA_INFO"
	.sectionflags	@""
	.align	4


	//----- nvinfo : EIATTR_CUDA_API_VERSION
	.align		4
        /*0000*/ 	.byte	0x04, 0x37
        /*0002*/ 	.short	(.L_47 - .L_46)
.L_46:
        /*0004*/ 	.word	0x00000082


	//----- nvinfo : EIATTR_KPARAM_INFO
	.align		4
.L_47:
        /*0008*/ 	.byte	0x04, 0x17
        /*000a*/ 	.short	(.L_49 - .L_48)
.L_48:
        /*000c*/ 	.word	0x00000000
        /*0010*/ 	.short	0x0002
        /*0012*/ 	.short	0x000c
        /*0014*/ 	.byte	0x00, 0xf0, 0x11, 0x00


	//----- nvinfo : EIATTR_KPARAM_INFO
	.align		4
.L_49:
        /*0018*/ 	.byte	0x04, 0x17
        /*001a*/ 	.short	(.L_51 - .L_50)
.L_50:
        /*001c*/ 	.word	0x00000000
        /*0020*/ 	.short	0x0001
        /*0022*/ 	.short	0x0008
        /*0024*/ 	.byte	0x00, 0xf0, 0x11, 0x00


	//----- nvinfo : EIATTR_KPARAM_INFO
	.align		4
.L_51:
        /*0028*/ 	.byte	0x04, 0x17
        /*002a*/ 	.short	(.L_53 - .L_52)
.L_52:
        /*002c*/ 	.word	0x00000000
        /*0030*/ 	.short	0x0000
        /*0032*/ 	.short	0x0000
        /*0034*/ 	.byte	0x00, 0xf5, 0x21, 0x00


	//----- nvinfo : EIATTR_SPARSE_MMA_MASK
	.align		4
.L_53:
        /*0038*/ 	.byte	0x03, 0x50
        /*003a*/ 	.short	0x0000


	//----- nvinfo : EIATTR_MAXREG_COUNT
	.align		4
        /*003c*/ 	.byte	0x03, 0x1b
        /*003e*/ 	.short	0x00ff


	//----- nvinfo : EIATTR_NUM_BARRIERS
	.align		4
        /*0040*/ 	.byte	0x02, 0x4c
        /*0042*/ 	.byte	0x01
	.zero		1


	//----- nvinfo : EIATTR_MERCURY_ISA_VERSION
	.align		4
        /*0044*/ 	.byte	0x03, 0x5f
        /*0046*/ 	.short	0x0101


	//----- nvinfo : EIATTR_VRC_CTA_INIT_COUNT
	.align		4
        /*0048*/ 	.byte	0x02, 0x4a
	.zero		1
	.zero		1


	//----- nvinfo : EIATTR_EXIT_INSTR_OFFSETS
	.align		4
        /*004c*/ 	.byte	0x04, 0x1c
        /*004e*/ 	.short	(.L_55 - .L_54)


	//   ....[0]....
.L_54:
        /*0050*/ 	.word	0x00004630


	//----- nvinfo : EIATTR_CBANK_PARAM_SIZE
	.align		4
.L_55:
        /*0054*/ 	.byte	0x03, 0x19
        /*0056*/ 	.short	0x0010


	//----- nvinfo : EIATTR_PARAM_CBANK
	.align		4
        /*0058*/ 	.byte	0x04, 0x0a
        /*005a*/ 	.short	(.L_57 - .L_56)
	.align		4
.L_56:
        /*005c*/ 	.word	index@(.nv.constant0._Z11floydPhase1Piii)
        /*0060*/ 	.short	0x0380
        /*0062*/ 	.short	0x0010


	//----- nvinfo : EIATTR_SW_WAR
	.align		4
.L_57:
        /*0064*/ 	.byte	0x04, 0x36
        /*0066*/ 	.short	(.L_59 - .L_58)
.L_58:
        /*0068*/ 	.word	0x00000008
.L_59:


//--------------------- .nv.callgraph             --------------------------
	.section	.nv.callgraph,"",@"SHT_CUDA_CALLGRAPH"
	.align	4
	.sectionentsize	8
	.align		4
        /*0000*/ 	.word	0x00000000
	.align		4
        /*0004*/ 	.word	0xffffffff
	.align		4
        /*0008*/ 	.word	0x00000000
	.align		4
        /*000c*/ 	.word	0xfffffffe
	.align		4
        /*0010*/ 	.word	0x00000000
	.align		4
        /*0014*/ 	.word	0xfffffffd
	.align		4
        /*0018*/ 	.word	0x00000000
	.align		4
        /*001c*/ 	.word	0xfffffffc


//--------------------- .text._Z11floydPhase3Piii --------------------------
	.section	.text._Z11floydPhase3Piii,"ax",@progbits
	.align	128
        .global         _Z11floydPhase3Piii
        .type           _Z11floydPhase3Piii,@function
        .size           _Z11floydPhase3Piii,(.L_x_3 - _Z11floydPhase3Piii)
        .other          _Z11floydPhase3Piii,@"STO_CUDA_ENTRY STV_DEFAULT"
_Z11floydPhase3Piii:
.text._Z11floydPhase3Piii:
[----:B------:R-:W-:Y:S01]  /*0000*/  LDC R1, c[0x0][0x37c] ;  /* 0x0000df00ff017b82 */ /* 0x000fe20000000800 */
[----:B------:R-:W0:Y:S07]  /*0010*/  S2R R4, SR_CTAID.Y ;  /* 0x0000000000047919 */ /* 0x000e2e0000002600 */
[----:B------:R-:W0:Y:S01]  /*0020*/  LDC R6, c[0x0][0x388] ;  /* 0x0000e200ff067b82 */ /* 0x000e220000000800 */
[----:B------:R-:W1:Y:S01]  /*0030*/  S2R R0, SR_CTAID.X ;  /* 0x0000000000007919 */ /* 0x000e620000002500 */
[----:B0-----:R-:W-:-:S04]  /*0040*/  ISETP.NE.AND P0, PT, R4, R6, PT ;  /* 0x000000060400720c */ /* 0x001fc80003f05270 */
[----:B-1----:R-:W-:-:S13]  /*0050*/  ISETP.EQ.OR P0, PT, R0, R6, !P0 ;  /* 0x000000060000720c */ /* 0x002fda0004702670 */
[----:B------:R-:W-:Y:S05]  /*0060*/  @P0 EXIT ;  /* 0x000000000000094d */ /* 0x000fea0003800000 */
[----:B------:R-:W0:Y:S01]  /*0070*/  S2R R9, SR_TID.X ;  /* 0x0000000000097919 */ /* 0x000e220000002100 */
[----:B------:R-:W1:Y:S01]  /*0080*/  LDC R8, c[0x0][0x38c] ;  /* 0x0000e300ff087b82 */ /* 0x000e620000000800 */
[----:B------:R-:W2:Y:S01]  /*0090*/  LDCU.64 UR8, c[0x0][0x358] ;  /* 0x00006b00ff0877ac */ /* 0x000ea20008000a00 */
[----:B------:R-:W3:Y:S06]  /*00a0*/  S2R R7, SR_TID.Y ;  /* 0x0000000000077919 */ /* 0x000eec0000002200 */
[----:B------:R-:W4:Y:S01]  /*00b0*/  LDC.64 R2, c[0x0][0x380] ;  /* 0x0000e000ff027b82 */ /* 0x000f220000000a00 */
[----:B-1----:R-:W-:-:S02]  /*00c0*/  IMAD.SHL.U32 R13, R8, 0x20, RZ ;  /* 0x00000020080d7824 */ /* 0x002fc400078e00ff */
[--C-:B0-----:R-:W-:Y:S02]  /*00d0*/  IMAD R5, R0, 0x40, R9.reuse ;  /* 0x0000004000057824 */ /* 0x101fe400078e0209 */
[----:B------:R-:W-:Y:S02]  /*00e0*/  IMAD R11, R6, 0x40, R9 ;  /* 0x00000040060b7824 */ /* 0x000fe400078e0209 */
[----:B---3--:R-:W-:-:S04]  /*00f0*/  IMAD R0, R4, 0x40, R7 ;  /* 0x0000004004007824 */ /* 0x008fc800078e0207 */
[CC--:B------:R-:W-:Y:S02]  /*0100*/  IMAD R23, R0.reuse, R8.reuse, R5 ;  /* 0x0000000800177224 */ /* 0x0c0fe400078e0205 */
[----:B------:R-:W-:Y:S02]  /*0110*/  IMAD R11, R0, R8, R11 ;  /* 0x00000008000b7224 */ /* 0x000fe400078e020b */
[----:B------:R-:W-:Y:S02]  /*0120*/  IMAD R0, R6, 0x40, R7 ;  /* 0x0000004006007824 */ /* 0x000fe400078e0207 */
[----:B----4-:R-:W-:-:S04]  /*0130*/  IMAD.WIDE R22, R23, 0x4, R2 ;  /* 0x0000000417167825 */ /* 0x010fc800078e0202 */
[----:B------:R-:W-:Y:S01]  /*0140*/  IMAD R5, R0, R8, R5 ;  /* 0x0000000800057224 */ /* 0x000fe200078e0205 */
[----:B--2---:R-:W2:Y:S01]  /*0150*/  LDG.E R6, desc[UR8][R22.64] ;  /* 0x0000000816067981 */ /* 0x004ea2000c1e1900 */
[----:B------:R-:W-:-:S03]  /*0160*/  IMAD.WIDE R10, R11, 0x4, R2 ;  /* 0x000000040b0a7825 */ /* 0x000fc600078e0202 */
[----:B------:R-:W3:Y:S01]  /*0170*/  LDG.E R14, desc[UR8][R22.64+0x80] ;  /* 0x00008008160e7981 */ /* 0x000ee2000c1e1900 */
[----:B------:R-:W-:-:S03]  /*0180*/  IMAD.WIDE R2, R5, 0x4, R2 ;  /* 0x0000000405027825 */ /* 0x000fc600078e0202 */
[----:B------:R-:W4:Y:S01]  /*0190*/  LDG.E R8, desc[UR8][R10.64] ;  /* 0x000000080a087981 */ /* 0x000f22000c1e1900 */
[----:B------:R-:W-:-:S03]  /*01a0*/  IMAD.WIDE R20, R13, 0x4, R22 ;  /* 0x000000040d147825 */ /* 0x000fc600078e0216 */
[----:B------:R-:W5:Y:S01]  /*01b0*/  LDG.E R15, desc[UR8][R10.64+0x80] ;  /* 0x000080080a0f7981 */ /* 0x000f62000c1e1900 */
[----:B------:R-:W-:-:S03]  /*01c0*/  IMAD.WIDE R4, R13, 0x4, R10 ;  /* 0x000000040d047825 */ /* 0x000fc600078e020a */
[----:B------:R-:W4:Y:S01]  /*01d0*/  LDG.E R18, desc[UR8][R20.64] ;  /* 0x0000000814127981 */ /* 0x000f22000c1e1900 */
[----:B------:R-:W-:-:S03]  /*01e0*/  IMAD.WIDE R12, R13, 0x4, R2 ;  /* 0x000000040d0c7825 */ /* 0x000fc600078e0202 */
[----:B------:R-:W5:Y:S04]  /*01f0*/  LDG.E R16, desc[UR8][R20.64+0x80] ;  /* 0x0000800814107981 */ /* 0x000f68000c1e1900 */
[----:B------:R-:W5:Y:S04]  /*0200*/  LDG.E R17, desc[UR8][R4.64] ;  /* 0x0000000804117981 */ /* 0x000f68000c1e1900 */
[----:B------:R-:W5:Y:S04]  /*0210*/  LDG.E R25, desc[UR8][R4.64+0x80] ;  /* 0x0000800804197981 */ /* 0x000f68000c1e1900 */
[----:B------:R-:W5:Y:S04]  /*0220*/  LDG.E R24, desc[UR8][R2.64] ;  /* 0x0000000802187981 */ /* 0x000f68000c1e1900 */
[----:B------:R0:W5:Y:S04]  /*0230*/  LDG.E R28, desc[UR8][R2.64+0x80] ;  /* 0x00008008021c7981 */ /* 0x000168000c1e1900 */
[----:B------:R-:W5:Y:S04]  /*0240*/  LDG.E R26, desc[UR8][R12.64] ;  /* 0x000000080c1a7981 */ /* 0x000f68000c1e1900 */
[----:B------:R-:W5:Y:S01]  /*0250*/  LDG.E R27, desc[UR8][R12.64+0x80] ;  /* 0x000080080c1b7981 */ /* 0x000f62000c1e1900 */
[----:B------:R-:W1:Y:S01]  /*0260*/  S2UR UR6, SR_CgaCtaId ;  /* 0x00000000000679c3 */ /* 0x000e620000008800 */
[----:B------:R-:W-:-:S02]  /*0270*/  UMOV UR4, 0x400 ;  /* 0x0000040000047882 */ /* 0x000fc40000000000 */
[----:B------:R-:W-:Y:S02]  /*0280*/  UIADD3 UR5, UPT, UPT, UR4, 0x4000, URZ ;  /* 0x0000400004057890 */ /* 0x000fe4000fffe0ff */
[----:B-1----:R-:W-:Y:S02]  /*0290*/  ULEA UR7, UR6, UR4, 0x18 ;  /* 0x0000000406077291 */ /* 0x002fe4000f8ec0ff */
[----:B------:R-:W-:Y:S02]  /*02a0*/  UIADD3 UR4, UPT, UPT, UR4, 0x8000, URZ ;  /* 0x0000800004047890 */ /* 0x000fe4000fffe0ff */
[----:B------:R-:W-:Y:S02]  /*02b0*/  ULEA UR5, UR6, UR5, 0x18 ;  /* 0x0000000506057291 */ /* 0x000fe4000f8ec0ff */
[----:B------:R-:W-:Y:S01]  /*02c0*/  LEA R0, R7, UR7, 0x8 ;  /* 0x0000000707007c11 */ /* 0x000fe2000f8e40ff */
[----:B------:R-:W-:-:S03]  /*02d0*/  ULEA UR4, UR6, UR4, 0x18 ;  /* 0x0000000406047291 */ /* 0x000fc6000f8ec0ff */
[----:B0-----:R-:W-:Y:S01]  /*02e0*/  LEA R2, R7, UR5, 0x8 ;  /* 0x0000000507027c11 */ /* 0x001fe2000f8e40ff */
[C---:B------:R-:W-:Y:S02]  /*02f0*/  IMAD R3, R9.reuse, 0x4, R0 ;  /* 0x0000000409037824 */ /* 0x040fe400078e0200 */
[C---:B------:R-:W-:Y:S02]  /*0300*/  LEA R0, R9.reuse, UR4, 0x2 ;  /* 0x0000000409007c11 */ /* 0x040fe4000f8e10ff */
[----:B------:R-:W-:-:S03]  /*0310*/  IMAD R4, R9, 0x4, R2 ;  /* 0x0000000409047824 */ /* 0x000fc600078e0202 */
[----:B------:R-:W-:Y:S01]  /*0320*/  IMAD R5, R7, 0x100, R0 ;  /* 0x0000010007057824 */ /* 0x000fe200078e0200 */
[----:B--2---:R-:W-:Y:S04]  /*0330*/  STS [R3], R6 ;  /* 0x0000000603007388 */ /* 0x004fe80000000800 */
[----:B---3--:R-:W-:Y:S04]  /*0340*/  STS [R3+0x80], R14 ;  /* 0x0000800e03007388 */ /* 0x008fe80000000800 */
[----:B----4-:R-:W-:Y:S04]  /*0350*/  STS [R3+0x2000], R18 ;  /* 0x0020001203007388 */ /* 0x010fe80000000800 */
[----:B-----5:R-:W-:Y:S04]  /*0360*/  STS [R3+0x2080], R16 ;  /* 0x0020801003007388 */ /* 0x020fe80000000800 */
[----:B------:R-:W-:Y:S04]  /*0370*/  STS [R4], R8 ;  /* 0x0000000804007388 */ /* 0x000fe80000000800 */
[----:B------:R-:W-:Y:S04]  /*0380*/  STS [R4+0x80], R15 ;  /* 0x0000800f04007388 */ /* 0x000fe80000000800 */
[----:B------:R-:W-:Y:S04]  /*0390*/  STS [R4+0x2000], R17 ;  /* 0x0020001104007388 */ /* 0x000fe80000000800 */
[----:B------:R-:W-:Y:S04]  /*03a0*/  STS [R4+0x2080], R25 ;  /* 0x0020801904007388 */ /* 0x000fe80000000800 */
[----:B------:R-:W-:Y:S04]  /*03b0*/  STS [R5], R24 ;  /* 0x0000001805007388 */ /* 0x000fe80000000800 */
[----:B------:R-:W-:Y:S04]  /*03c0*/  STS [R5+0x80], R28 ;  /* 0x0000801c05007388 */ /* 0x000fe80000000800 */
[----:B------:R-:W-:Y:S04]  /*03d0*/  STS [R5+0x2000], R26 ;  /* 0x0020001a05007388 */ /* 0x000fe80000000800 */
[----:B------:R-:W-:Y:S01]  /*03e0*/  STS [R5+0x2080], R27 ;  /* 0x0020801b05007388 */ /* 0x000fe20000000800 */
[----:B------:R-:W-:Y:S06]  /*03f0*/  BAR.SYNC.DEFER_BLOCKING 0x0 ;  /* 0x0000000000007b1d */ /* 0x000fec0000010000 */
[----:B------:R-:W-:Y:S04]  /*0400*/  LDS R9, [R3] ;  /* 0x0000000003097984 */ /* 0x000fe80000000800 */
[----:B------:R-:W-:Y:S04]  /*0410*/  LDS R29, [R0] ;  /* 0x00000000001d7984 */ /* 0x000fe80000000800 */
[----:B------:R-:W-:Y:S04]  /*0420*/  LDS R11, [R3+0x2000] ;  /* 0x00200000030b7984 */ /* 0x000fe80000000800 */
[----:B------:R-:W0:Y:S04]  /*0430*/  LDS.128 R12, [R2] ;  /* 0x00000000020c7984 */ /* 0x000e280000000c00 */
[----:B------:R-:W1:Y:S04]  /*0440*/  LDS.128 R16, [R2+0x2000] ;  /* 0x0020000002107984 */ /* 0x000e680000000c00 */
[----:B------:R-:W-:Y:S04]  /*0450*/  LDS R10, [R3+0x80] ;  /* 0x00008000030a7984 */ /* 0x000fe80000000800 */
[----:B------:R-:W2:Y:S04]  /*0460*/  LDS R7, [R0+0x80] ;  /* 0x0000800000077984 */ /* 0x000ea80000000800 */
[----:B------:R-:W3:Y:S04]  /*0470*/  LDS R8, [R3+0x2080] ;  /* 0x0020800003087984 */ /* 0x000ee80000000800 */
[----:B------:R-:W4:Y:S04]  /*0480*/  LDS R6, [R0+0x100] ;  /* 0x0001000000067984 */ /* 0x000f280000000800 */
[----:B------:R-:W5:Y:S04]  /*0490*/  LDS R4, [R0+0x180] ;  /* 0x0001800000047984 */ /* 0x000f680000000800 */
[----:B------:R-:W5:Y:S04]  /*04a0*/  LDS R5, [R0+0x200] ;  /* 0x0002000000057984 */ /* 0x000f680000000800 */
[----:B------:R-:W5:Y:S04]  /*04b0*/  LDS R25, [R0+0x280] ;  /* 0x0002800000197984 */ /* 0x000f680000000800 */
[----:B------:R-:W5:Y:S01]  /*04c0*/  LDS R26, [R0+0x300] ;  /* 0x00030000001a7984 */ /* 0x000f620000000800 */
[----:B0-----:R-:W-:-:S03]  /*04d0*/  VIADDMNMX R9, R29, R12, R9, PT ;  /* 0x0000000c1d097246 */ /* 0x001fc60003800109 */
[----:B------:R-:W0:Y:S01]  /*04e0*/  LDS R24, [R0+0x380] ;  /* 0x0003800000187984 */ /* 0x000e220000000800 */
[----:B-1----:R-:W-:-:S03]  /*04f0*/  VIADDMNMX R11, R29, R16, R11, PT ;  /* 0x000000101d0b7246 */ /* 0x002fc6000380010b */
[----:B------:R-:W-:Y:S01]  /*0500*/  LDS R28, [R0+0x3180] ;  /* 0x00318000001c7984 */ /* 0x000fe20000000800 */
[----:B--2---:R-:W-:Y:S02]  /*0510*/  VIADDMNMX R10, R7, R12, R10, PT ;  /* 0x0000000c070a7246 */ /* 0x004fe4000380010a */
[----:B---3--:R-:W-:Y:S02]  /*0520*/  VIADDMNMX R8, R16, R7, R8, PT ;  /* 0x0000000710087246 */ /* 0x008fe40003800108 */
[C---:B----4-:R-:W-:Y:S02]  /*0530*/  VIADDMNMX R9, R6.reuse, R13, R9, PT ;  /* 0x0000000d06097246 */ /* 0x050fe40003800109 */
[----:B------:R-:W-:Y:S02]  /*0540*/  VIADDMNMX R11, R6, R17, R11, PT ;  /* 0x00000011060b7246 */ /* 0x000fe4000380010b */
[----:B-----5:R-:W-:Y:S02]  /*0550*/  VIADDMNMX R10, R4, R13, R10, PT ;  /* 0x0000000d040a7246 */ /* 0x020fe4000380010a */
[----:B------:R-:W-:Y:S01]  /*0560*/  VIADDMNMX R17, R17, R4, R8, PT ;  /* 0x0000000411117246 */ /* 0x000fe20003800108 */
[----:B------:R-:W-:Y:S01]  /*0570*/  LDS R13, [R0+0x400] ;  /* 0x00040000000d7984 */ /* 0x000fe20000000800 */
[----:B------:R-:W-:-:S02]  /*0580*/  VIADDMNMX R12, R5, R14, R9, PT ;  /* 0x0000000e050c7246 */ /* 0x000fc40003800109 */
[----:B------:R-:W-:Y:S02]  /*0590*/  VIADDMNMX R16, R5, R18, R11, PT ;  /* 0x0000001205107246 */ /* 0x000fe4000380010b */
[----:B------:R-:W-:Y:S01]  /*05a0*/  VIADDMNMX R14, R25, R14, R10, PT ;  /* 0x0000000e190e7246 */ /* 0x000fe2000380010a */
[----:B------:R-:W1:Y:S04]  /*05b0*/  LDS.128 R4, [R2+0x10] ;  /* 0x0000100002047984 */ /* 0x000e680000000c00 */
[----:B------:R-:W2:Y:S01]  /*05c0*/  LDS.128 R8, [R2+0x2010] ;  /* 0x0020100002087984 */ /* 0x000ea20000000c00 */
[----:B------:R-:W-:-:S03]  /*05d0*/  VIADDMNMX R18, R18, R25, R17, PT ;  /* 0x0000001912127246 */ /* 0x000fc60003800111 */
[----:B------:R-:W3:Y:S01]  /*05e0*/  LDS R17, [R0+0x480] ;  /* 0x0004800000117984 */ /* 0x000ee20000000800 */
[C---:B------:R-:W-:Y:S02]  /*05f0*/  VIADDMNMX R12, R26.reuse, R15, R12, PT ;  /* 0x0000000f1a0c7246 */ /* 0x040fe4000380010c */
[----:B------:R-:W-:Y:S01]  /*0600*/  VIADDMNMX R26, R26, R19, R16, PT ;  /* 0x000000131a1a7246 */ /* 0x000fe20003800110 */
[----:B------:R-:W-:Y:S01]  /*0610*/  LDS R25, [R0+0x680] ;  /* 0x0006800000197984 */ /* 0x000fe20000000800 */
[----:B0-----:R-:W-:-:S03]  /*0620*/  VIADDMNMX R15, R24, R15, R14, PT ;  /* 0x0000000f180f7246 */ /* 0x001fc6000380010e */
[----:B------:R-:W0:Y:S01]  /*0630*/  LDS R14, [R0+0x500] ;  /* 0x00050000000e7984 */ /* 0x000e220000000800 */
[----:B------:R-:W-:-:S03]  /*0640*/  VIADDMNMX R18, R19, R24, R18, PT ;  /* 0x0000001813127246 */ /* 0x000fc60003800112 */
[----:B------:R-:W4:Y:S04]  /*0650*/  LDS R16, [R0+0x580] ;  /* 0x0005800000107984 */ /* 0x000f280000000800 */
[----:B------:R-:W5:Y:S04]  /*0660*/  LDS R19, [R0+0x600] ;  /* 0x0006000000137984 */ /* 0x000f680000000800 */
[----:B------:R-:W5:Y:S01]  /*0670*/  LDS R24, [R0+0x780] ;  /* 0x0007800000187984 */ /* 0x000f620000000800 */
[C---:B-1----:R-:W-:Y:S02]  /*0680*/  VIADDMNMX R12, R13.reuse, R4, R12, PT ;  /* 0x000000040d0c7246 */ /* 0x042fe4000380010c */
[----:B--2---:R-:W-:-:S02]  /*0690*/  VIADDMNMX R13, R13, R8, R26, PT ;  /* 0x000000080d0d7246 */ /* 0x004fc4000380011a */
[----:B------:R-:W1:Y:S01]  /*06a0*/  LDS R26, [R0+0x700] ;  /* 0x00070000001a7984 */ /* 0x000e620000000800 */
[----:B---3--:R-:W-:Y:S02]  /*06b0*/  VIADDMNMX R15, R17, R4, R15, PT ;  /* 0x00000004110f7246 */ /* 0x008fe4000380010f */
[----:B------:R-:W-:Y:S02]  /*06c0*/  VIADDMNMX R18, R8, R17, R18, PT ;  /* 0x0000001108127246 */ /* 0x000fe40003800112 */
[C---:B0-----:R-:W-:Y:S02]  /*06d0*/  VIADDMNMX R4, R14.reuse, R5, R12, PT ;  /* 0x000000050e047246 */ /* 0x041fe4000380010c */
[----:B------:R-:W-:Y:S02]  /*06e0*/  VIADDMNMX R8, R14, R9, R13, PT ;  /* 0x000000090e087246 */ /* 0x000fe4000380010d */
[----:B----4-:R-:W-:Y:S02]  /*06f0*/  VIADDMNMX R15, R16, R5, R15, PT ;  /* 0x00000005100f7246 */ /* 0x010fe4000380010f */
[----:B------:R-:W-:Y:S01]  /*0700*/  VIADDMNMX R9, R9, R16, R18, PT ;  /* 0x0000001009097246 */ /* 0x000fe20003800112 */
[----:B------:R-:W-:Y:S01]  /*0710*/  LDS R5, [R0+0x800] ;  /* 0x0008000000057984 */ /* 0x000fe20000000800 */
[----:B-----5:R-:W-:-:S02]  /*0720*/  VIADDMNMX R4, R19, R6, R4, PT ;  /* 0x0000000613047246 */ /* 0x020fc40003800104 */
[----:B------:R-:W-:Y:S02]  /*0730*/  VIADDMNMX R8, R19, R10, R8, PT ;  /* 0x0000000a13087246 */ /* 0x000fe40003800108 */
[----:B------:R-:W-:Y:S01]  /*0740*/  VIADDMNMX R6, R25, R6, R15, PT ;  /* 0x0000000619067246 */ /* 0x000fe2000380010f */
[----:B------:R-:W-:Y:S01]  /*0750*/  LDS.128 R16, [R2+0x2020] ;  /* 0x0020200002107984 */ /* 0x000fe20000000c00 */
[----:B------:R-:W-:-:S03]  /*0760*/  VIADDMNMX R10, R10, R25, R9, PT ;  /* 0x000000190a0a7246 */ /* 0x000fc60003800109 */
[----:B------:R-:W0:Y:S04]  /*0770*/  LDS.128 R12, [R2+0x20] ;  /* 0x00002000020c7984 */ /* 0x000e280000000c00 */
[----:B------:R-:W2:Y:S01]  /*0780*/  LDS R9, [R0+0x880] ;  /* 0x0008800000097984 */ /* 0x000ea20000000800 */
[----:B------:R-:W-:-:S03]  /*0790*/  VIADDMNMX R10, R11, R24, R10, PT ;  /* 0x000000180b0a7246 */ /* 0x000fc6000380010a */
[----:B------:R-:W-:Y:S01]  /*07a0*/  LDS R25, [R0+0xa80] ;  /* 0x000a800000197984 */ /* 0x000fe20000000800 */
[C---:B-1----:R-:W-:Y:S02]  /*07b0*/  VIADDMNMX R4, R26.reuse, R7, R4, PT ;  /* 0x000000071a047246 */ /* 0x042fe40003800104 */
[----:B------:R-:W-:Y:S02]  /*07c0*/  VIADDMNMX R26, R26, R11, R8, PT ;  /* 0x0000000b1a1a7246 */ /* 0x000fe40003800108 */
[----:B------:R-:W-:Y:S01]  /*07d0*/  VIADDMNMX R7, R24, R7, R6, PT ;  /* 0x0000000718077246 */ /* 0x000fe20003800106 */
[----:B------:R-:W1:Y:S04]  /*07e0*/  LDS R8, [R0+0x980] ;  /* 0x0009800000087984 */ /* 0x000e680000000800 */
[----:B------:R-:W3:Y:S04]  /*07f0*/  LDS R6, [R0+0x900] ;  /* 0x0009000000067984 */ /* 0x000ee80000000800 */
[----:B------:R-:W4:Y:S04]  /*0800*/  LDS R11, [R0+0xa00] ;  /* 0x000a0000000b7984 */ /* 0x000f280000000800 */
[----:B------:R-:W5:Y:S01]  /*0810*/  LDS R24, [R0+0xb00] ;  /* 0x000b000000187984 */ /* 0x000f620000000800 */
[----:B0-----:R-:W-:-:S02]  /*0820*/  VIADDMNMX R4, R5, R12, R4, PT ;  /* 0x0000000c05047246 */ /* 0x001fc40003800104 */
[----:B------:R-:W-:Y:S02]  /*0830*/  VIADDMNMX R5, R5, R16, R26, PT ;  /* 0x0000001005057246 */ /* 0x000fe4000380011a */
[----:B--2---:R-:W-:Y:S01]  /*0840*/  VIADDMNMX R7, R9, R12, R7, PT ;  /* 0x0000000c09077246 */ /* 0x004fe20003800107 */
[----:B------:R-:W0:Y:S01]  /*0850*/  LDS R26, [R0+0xb80] ;  /* 0x000b8000001a7984 */ /* 0x000e220000000800 */
[----:B------:R-:W-:Y:S02]  /*0860*/  VIADDMNMX R10, R16, R9, R10, PT ;  /* 0x00000009100a7246 */ /* 0x000fe4000380010a */
[-C--:B-1----:R-:W-:Y:S02]  /*0870*/  VIADDMNMX R7, R8, R13.reuse, R7, PT ;  /* 0x0000000d08077246 */ /* 0x082fe40003800107 */
[C---:B---3--:R-:W-:Y:S02]  /*0880*/  VIADDMNMX R4, R6.reuse, R13, R4, PT ;  /* 0x0000000d06047246 */ /* 0x048fe40003800104 */
[----:B------:R-:W-:Y:S01]  /*0890*/  VIADDMNMX R5, R6, R17, R5, PT ;  /* 0x0000001106057246 */ /* 0x000fe20003800105 */
[----:B------:R-:W-:Y:S01]  /*08a0*/  LDS R13, [R0+0xc00] ;  /* 0x000c0000000d7984 */ /* 0x000fe20000000800 */
[----:B----4-:R-:W-:-:S02]  /*08b0*/  VIADDMNMX R12, R11, R14, R4, PT ;  /* 0x0000000e0b0c7246 */ /* 0x010fc40003800104 */
[----:B------:R-:W-:Y:S02]  /*08c0*/  VIADDMNMX R16, R11, R18, R5, PT ;  /* 0x000000120b107246 */ /* 0x000fe40003800105 */
[----:B------:R-:W-:Y:S02]  /*08d0*/  VIADDMNMX R14, R25, R14, R7, PT ;  /* 0x0000000e190e7246 */ /* 0x000fe40003800107 */
[----:B------:R-:W-:Y:S01]  /*08e0*/  VIADDMNMX R17, R17, R8, R10, PT ;  /* 0x0000000811117246 */ /* 0x000fe2000380010a */
[----:B------:R-:W1:Y:S04]  /*08f0*/  LDS.128 R4, [R2+0x30] ;  /* 0x0000300002047984 */ /* 0x000e680000000c00 */
[----:B------:R-:W2:Y:S01]  /*0900*/  LDS.128 R8, [R2+0x2030] ;  /* 0x0020300002087984 */ /* 0x000ea20000000c00 */
[----:B------:R-:W-:-:S03]  /*0910*/  VIADDMNMX R18, R18, R25, R17, PT ;  /* 0x0000001912127246 */ /* 0x000fc60003800111 */
[----:B------:R-:W3:Y:S01]  /*0920*/  LDS R17, [R0+0xc80] ;  /* 0x000c800000117984 */ /* 0x000ee20000000800 */
[C---:B-----5:R-:W-:Y:S02]  /*0930*/  VIADDMNMX R12, R24.reuse, R15, R12, PT ;  /* 0x0000000f180c7246 */ /* 0x060fe4000380010c */
        /* <DEDUP_REMOVED lines=23> */
[----:B------:R-:W0:Y:S01]  /*0ab0*/  LDS.128 R12, [R2+0x40] ;  /* 0x00004000020c7984 */ /* 0x000e220000000c00 */
[----:B------:R-:W-:-:S03]  /*0ac0*/  VIADDMNMX R4, R26, R7, R4, PT ;  /* 0x000000071a047246 */ /* 0x000fc60003800104 */
[----:B------:R-:W2:Y:S01]  /*0ad0*/  LDS R9, [R0+0x1080] ;  /* 0x0010800000097984 */ /* 0x000ea20000000800 */
[----:B------:R-:W-:-:S03]  /*0ae0*/  VIADDMNMX R26, R26, R11, R8, PT ;  /* 0x0000000b1a1a7246 */ /* 0x000fc60003800108 */
[----:B------:R-:W3:Y:S04]  /*0af0*/  LDS R8, [R0+0x1180] ;  /* 0x0011800000087984 */ /* 0x000ee80000000800 */
[----:B------:R-:W-:Y:S01]  /*0b00*/  LDS R25, [R0+0x1280] ;  /* 0x0012800000197984 */ /* 0x000fe20000000800 */
[----:B-1----:R-:W-:-:S03]  /*0b10*/  VIADDMNMX R7, R24, R7, R6, PT ;  /* 0x0000000718077246 */ /* 0x002fc60003800106 */
[----:B------:R-:W1:Y:S01]  /*0b20*/  LDS R6, [R0+0x1100] ;  /* 0x0011000000067984 */ /* 0x000e620000000800 */
[----:B------:R-:W-:-:S03]  /*0b30*/  VIADDMNMX R10, R11, R24, R10, PT ;  /* 0x000000180b0a7246 */ /* 0x000fc6000380010a */
[----:B------:R-:W4:Y:S04]  /*0b40*/  LDS R11, [R0+0x1200] ;  /* 0x00120000000b7984 */ /* 0x000f280000000800 */
[----:B------:R-:W5:Y:S01]  /*0b50*/  LDS R24, [R0+0x1300] ;  /* 0x0013000000187984 */ /* 0x000f620000000800 */
[C---:B0-----:R-:W-:Y:S02]  /*0b60*/  VIADDMNMX R4, R5.reuse, R12, R4, PT ;  /* 0x0000000c05047246 */ /* 0x041fe40003800104 */
[----:B------:R-:W-:Y:S02]  /*0b70*/  VIADDMNMX R5, R5, R16, R26, PT ;  /* 0x0000001005057246 */ /* 0x000fe4000380011a */
[----:B--2---:R-:W-:Y:S01]  /*0b80*/  VIADDMNMX R7, R9, R12, R7, PT ;  /* 0x0000000c09077246 */ /* 0x004fe20003800107 */
[----:B------:R-:W0:Y:S01]  /*0b90*/  LDS R26, [R0+0x1380] ;  /* 0x00138000001a7984 */ /* 0x000e220000000800 */
[----:B------:R-:W-:-:S02]  /*0ba0*/  VIADDMNMX R10, R16, R9, R10, PT ;  /* 0x00000009100a7246 */ /* 0x000fc4000380010a */
[-C--:B---3--:R-:W-:Y:S02]  /*0bb0*/  VIADDMNMX R7, R8, R13.reuse, R7, PT ;  /* 0x0000000d08077246 */ /* 0x088fe40003800107 */
[C---:B-1----:R-:W-:Y:S02]  /*0bc0*/  VIADDMNMX R4, R6.reuse, R13, R4, PT ;  /* 0x0000000d06047246 */ /* 0x042fe40003800104 */
[----:B------:R-:W-:Y:S01]  /*0bd0*/  VIADDMNMX R5, R6, R17, R5, PT ;  /* 0x0000001106057246 */ /* 0x000fe20003800105 */
[----:B------:R-:W-:Y:S01]  /*0be0*/  LDS R13, [R0+0x1400] ;  /* 0x00140000000d7984 */ /* 0x000fe20000000800 */
[C---:B----4-:R-:W-:Y:S02]  /*0bf0*/  VIADDMNMX R12, R11.reuse, R14, R4, PT ;  /* 0x0000000e0b0c7246 */ /* 0x050fe40003800104 */
[----:B------:R-:W-:Y:S02]  /*0c00*/  VIADDMNMX R16, R11, R18, R5, PT ;  /* 0x000000120b107246 */ /* 0x000fe40003800105 */
[----:B------:R-:W-:-:S02]  /*0c10*/  VIADDMNMX R14, R25, R14, R7, PT ;  /* 0x0000000e190e7246 */ /* 0x000fc40003800107 */
[----:B------:R-:W-:Y:S01]  /*0c20*/  VIADDMNMX R17, R17, R8, R10, PT ;  /* 0x0000000811117246 */ /* 0x000fe2000380010a */
[----:B------:R-:W1:Y:S04]  /*0c30*/  LDS.128 R4, [R2+0x50] ;  /* 0x0000500002047984 */ /* 0x000e680000000c00 */
[----:B------:R-:W2:Y:S01]  /*0c40*/  LDS.128 R8, [R2+0x2050] ;  /* 0x0020500002087984 */ /* 0x000ea20000000c00 */
[----:B------:R-:W-:-:S03]  /*0c50*/  VIADDMNMX R18, R18, R25, R17, PT ;  /* 0x0000001912127246 */ /* 0x000fc60003800111 */
[----:B------:R-:W3:Y:S01]  /*0c60*/  LDS R17, [R0+0x1480] ;  /* 0x0014800000117984 */ /* 0x000ee20000000800 */
[C---:B-----5:R-:W-:Y:S02]  /*0c70*/  VIADDMNMX R12, R24.reuse, R15, R12, PT ;  /* 0x0000000f180c7246 */ /* 0x060fe4000380010c */
[----:B------:R-:W-:Y:S01]  /*0c80*/  VIADDMNMX R24, R24, R19, R16, PT ;  /* 0x0000001318187246 */ /* 0x000fe20003800110 */
[----:B------:R-:W-:Y:S04]  /*0c90*/  LDS R25, [R0+0x1680] ;  /* 0x0016800000197984 */ /* 0x000fe80000000800 */
[----:B------:R-:W4:Y:S01]  /*0ca0*/  LDS R16, [R0+0x1580] ;  /* 0x0015800000107984 */ /* 0x000f220000000800 */
[----:B0-----:R-:W-:-:S03]  /*0cb0*/  VIADDMNMX R15, R26, R15, R14, PT ;  /* 0x0000000f1a0f7246 */ /* 0x001fc6000380010e */
[----:B------:R-:W0:Y:S01]  /*0cc0*/  LDS R14, [R0+0x1500] ;  /* 0x00150000000e7984 */ /* 0x000e220000000800 */
[----:B------:R-:W-:-:S03]  /*0cd0*/  VIADDMNMX R18, R19, R26, R18, PT ;  /* 0x0000001a13127246 */ /* 0x000fc60003800112 */
[----:B------:R-:W5:Y:S04]  /*0ce0*/  LDS R19, [R0+0x1600] ;  /* 0x0016000000137984 */ /* 0x000f680000000800 */
[----:B------:R-:W5:Y:S01]  /*0cf0*/  LDS R26, [R0+0x1700] ;  /* 0x00170000001a7984 */ /* 0x000f620000000800 */
[C---:B-1----:R-:W-:Y:S02]  /*0d00*/  VIADDMNMX R12, R13.reuse, R4, R12, PT ;  /* 0x000000040d0c7246 */ /* 0x042fe4000380010c */
[----:B--2---:R-:W-:Y:S02]  /*0d10*/  VIADDMNMX R13, R13, R8, R24, PT ;  /* 0x000000080d0d7246 */ /* 0x004fe40003800118 */
[----:B------:R-:W1:Y:S01]  /*0d20*/  LDS R24, [R0+0x1780] ;  /* 0x0017800000187984 */ /* 0x000e620000000800 */
[----:B---3--:R-:W-:-:S02]  /*0d30*/  VIADDMNMX R15, R17, R4, R15, PT ;  /* 0x00000004110f7246 */ /* 0x008fc4000380010f */
[----:B------:R-:W-:Y:S02]  /*0d40*/  VIADDMNMX R18, R8, R17, R18, PT ;  /* 0x0000001108127246 */ /* 0x000fe40003800112 */
[-C--:B----4-:R-:W-:Y:S02]  /*0d50*/  VIADDMNMX R15, R16, R5.reuse, R15, PT ;  /* 0x00000005100f7246 */ /* 0x090fe4000380010f */
[C---:B0-----:R-:W-:Y:S02]  /*0d60*/  VIADDMNMX R4, R14.reuse, R5, R12, PT ;  /* 0x000000050e047246 */ /* 0x041fe4000380010c */
[----:B------:R-:W-:Y:S01]  /*0d70*/  VIADDMNMX R8, R14, R9, R13, PT ;  /* 0x000000090e087246 */ /* 0x000fe2000380010d */
[----:B------:R-:W-:Y:S01]  /*0d80*/  LDS R5, [R0+0x1800] ;  /* 0x0018000000057984 */ /* 0x000fe20000000800 */
[----:B------:R-:W-:Y:S02]  /*0d90*/  VIADDMNMX R9, R9, R16, R18, PT ;  /* 0x0000001009097246 */ /* 0x000fe40003800112 */
        /* <DEDUP_REMOVED lines=9> */
[----:B------:R-:W3:Y:S01]  /*0e30*/  LDS R8, [R0+0x1980] ;  /* 0x0019800000087984 */ /* 0x000ee20000000800 */
[----:B-1----:R-:W-:-:S03]  /*0e40*/  VIADDMNMX R7, R24, R7, R6, PT ;  /* 0x0000000718077246 */ /* 0x002fc60003800106 */
[----:B------:R-:W-:Y:S01]  /*0e50*/  LDS R25, [R0+0x1a80] ;  /* 0x001a800000197984 */ /* 0x000fe20000000800 */
[----:B------:R-:W-:-:S03]  /*0e60*/  VIADDMNMX R10, R11, R24, R10, PT ;  /* 0x000000180b0a7246 */ /* 0x000fc6000380010a */
[----:B------:R-:W1:Y:S04]  /*0e70*/  LDS R6, [R0+0x1900] ;  /* 0x0019000000067984 */ /* 0x000e680000000800 */
[----:B------:R-:W4:Y:S04]  /*0e80*/  LDS R11, [R0+0x1a00] ;  /* 0x001a0000000b7984 */ /* 0x000f280000000800 */
[----:B------:R-:W5:Y:S01]  /*0e90*/  LDS R24, [R0+0x1b00] ;  /* 0x001b000000187984 */ /* 0x000f620000000800 */
[C---:B0-----:R-:W-:Y:S02]  /*0ea0*/  VIADDMNMX R4, R5.reuse, R12, R4, PT ;  /* 0x0000000c05047246 */ /* 0x041fe40003800104 */
[----:B------:R-:W-:-:S02]  /*0eb0*/  VIADDMNMX R5, R5, R16, R26, PT ;  /* 0x0000001005057246 */ /* 0x000fc4000380011a */
[----:B--2---:R-:W-:Y:S01]  /*0ec0*/  VIADDMNMX R7, R9, R12, R7, PT ;  /* 0x0000000c09077246 */ /* 0x004fe20003800107 */
[----:B------:R-:W0:Y:S01]  /*0ed0*/  LDS R26, [R0+0x1b80] ;  /* 0x001b8000001a7984 */ /* 0x000e220000000800 */
[----:B------:R-:W-:Y:S02]  /*0ee0*/  VIADDMNMX R10, R16, R9, R10, PT ;  /* 0x00000009100a7246 */ /* 0x000fe4000380010a */
[-C--:B---3--:R-:W-:Y:S02]  /*0ef0*/  VIADDMNMX R7, R8, R13.reuse, R7, PT ;  /* 0x0000000d08077246 */ /* 0x088fe40003800107 */
[C---:B-1----:R-:W-:Y:S02]  /*0f00*/  VIADDMNMX R4, R6.reuse, R13, R4, PT ;  /* 0x0000000d06047246 */ /* 0x042fe40003800104 */
        /* <DEDUP_REMOVED lines=60> */
[----:B------:R-:W-:-:S02]  /*12d0*/  VIADDMNMX R18, R18, R25, R17, PT ;  /* 0x0000001912127246 */ /* 0x000fc40003800111 */
[C---:B-----5:R-:W-:Y:S01]  /*12e0*/  VIADDMNMX R12, R24.reuse, R15, R12, PT ;  /* 0x0000000f180c7246 */ /* 0x060fe2000380010c */
[----:B------:R-:W3:Y:S01]  /*12f0*/  LDS R17, [R0+0x2480] ;  /* 0x0024800000117984 */ /* 0x000ee20000000800 */
[----:B------:R-:W-:-:S03]  /*1300*/  VIADDMNMX R24, R24, R19, R16, PT ;  /* 0x0000001318187246 */ /* 0x000fc60003800110 */
[----:B------:R-:W4:Y:S04]  /*1310*/  LDS R16, [R0+0x2580] ;  /* 0x0025800000107984 */ /* 0x000f280000000800 */
[----:B------:R-:W-:Y:S01]  /*1320*/  LDS R25, [R0+0x2680] ;  /* 0x0026800000197984 */ /* 0x000fe20000000800 */
        /* <DEDUP_REMOVED lines=18> */
[----:B------:R-:W0:Y:S01]  /*1450*/  LDS.128 R12, [R2+0xa0] ;  /* 0x0000a000020c7984 */ /* 0x000e220000000c00 */
[----:B------:R-:W-:-:S03]  /*1460*/  VIADDMNMX R4, R26, R7, R4, PT ;  /* 0x000000071a047246 */ /* 0x000fc60003800104 */
[----:B------:R-:W2:Y:S01]  /*1470*/  LDS R25, [R0+0x2880] ;  /* 0x0028800000197984 */ /* 0x000ea20000000800 */
[----:B------:R-:W-:-:S03]  /*1480*/  VIADDMNMX R8, R19, R10, R8, PT ;  /* 0x0000000a13087246 */ /* 0x000fc60003800108 */
[----:B------:R-:W3:Y:S01]  /*1490*/  LDS R10, [R0+0x2980] ;  /* 0x00298000000a7984 */ /* 0x000ee20000000800 */
[----:B------:R-:W-:-:S03]  /*14a0*/  VIADDMNMX R26, R26, R11, R8, PT ;  /* 0x0000000b1a1a7246 */ /* 0x000fc60003800108 */
[----:B------:R-:W4:Y:S01]  /*14b0*/  LDS.128 R16, [R2+0x20a0] ;  /* 0x0020a00002107984 */ /* 0x000f220000000c00 */
[----:B-1----:R-:W-:-:S03]  /*14c0*/  VIADDMNMX R7, R24, R7, R6, PT ;  /* 0x0000000718077246 */ /* 0x002fc60003800106 */
[----:B------:R-:W-:Y:S01]  /*14d0*/  LDS R8, [R0+0x2b00] ;  /* 0x002b000000087984 */ /* 0x000fe20000000800 */
[----:B------:R-:W-:-:S03]  /*14e0*/  VIADDMNMX R27, R11, R24, R9, PT ;  /* 0x000000180b1b7246 */ /* 0x000fc60003800109 */
[----:B------:R-:W1:Y:S04]  /*14f0*/  LDS R6, [R0+0x2900] ;  /* 0x0029000000067984 */ /* 0x000e680000000800 */
[----:B------:R-:W5:Y:S04]  /*1500*/  LDS R11, [R0+0x2a00] ;  /* 0x002a0000000b7984 */ /* 0x000f680000000800 */
[----:B------:R-:W5:Y:S04]  /*1510*/  LDS R9, [R0+0x2a80] ;  /* 0x002a800000097984 */ /* 0x000f680000000800 */
[----:B------:R-:W5:Y:S01]  /*1520*/  LDS R24, [R0+0x2b80] ;  /* 0x002b800000187984 */ /* 0x000f620000000800 */
[----:B0-----:R-:W-:-:S02]  /*1530*/  VIADDMNMX R4, R5, R12, R4, PT ;  /* 0x0000000c05047246 */ /* 0x001fc40003800104 */
[----:B--2---:R-:W-:-:S04]  /*1540*/  VIADDMNMX R7, R25, R12, R7, PT ;  /* 0x0000000c19077246 */ /* 0x004fc80003800107 */
[----:B---3--:R-:W-:Y:S02]  /*1550*/  VIADDMNMX R7, R10, R13, R7, PT ;  /* 0x0000000d0a077246 */ /* 0x008fe40003800107 */
[----:B----4-:R-:W-:Y:S02]  /*1560*/  VIADDMNMX R26, R5, R16, R26, PT ;  /* 0x00000010051a7246 */ /* 0x010fe4000380011a */
[----:B------:R-:W-:Y:S02]  /*1570*/  VIADDMNMX R27, R16, R25, R27, PT ;  /* 0x00000019101b7246 */ /* 0x000fe4000380011b */
[----:B------:R-:W-:Y:S01]  /*1580*/  LDS R25, [R0+0x2e80] ;  /* 0x002e800000197984 */ /* 0x000fe20000000800 */
[C---:B-1----:R-:W-:Y:S02]  /*1590*/  VIADDMNMX R4, R6.reuse, R13, R4, PT ;  /* 0x0000000d06047246 */ /* 0x042fe40003800104 */
[----:B------:R-:W-:Y:S01]  /*15a0*/  VIADDMNMX R26, R6, R17, R26, PT ;  /* 0x00000011061a7246 */ /* 0x000fe2000380011a */
[----:B------:R-:W-:Y:S01]  /*15b0*/  LDS R13, [R0+0x2c00] ;  /* 0x002c0000000d7984 */ /* 0x000fe20000000800 */
[----:B-----5:R-:W-:-:S02]  /*15c0*/  VIADDMNMX R16, R11, R14, R4, PT ;  /* 0x0000000e0b107246 */ /* 0x020fc40003800104 */
[----:B------:R-:W-:Y:S02]  /*15d0*/  VIADDMNMX R27, R17, R10, R27, PT ;  /* 0x0000000a111b7246 */ /* 0x000fe4000380011b */
[----:B------:R-:W-:Y:S01]  /*15e0*/  VIADDMNMX R14, R9, R14, R7, PT ;  /* 0x0000000e090e7246 */ /* 0x000fe20003800107 */
[----:B------:R-:W-:Y:S04]  /*15f0*/  LDS R17, [R0+0x2c80] ;  /* 0x002c800000117984 */ /* 0x000fe80000000800 */
[----:B------:R-:W0:Y:S01]  /*1600*/  LDS.128 R4, [R2+0xb0] ;  /* 0x0000b00002047984 */ /* 0x000e220000000c00 */
[----:B------:R-:W-:Y:S02]  /*1610*/  VIADDMNMX R12, R11, R18, R26, PT ;  /* 0x000000120b0c7246 */ /* 0x000fe4000380011a */
[----:B------:R-:W-:-:S02]  /*1620*/  VIADDMNMX R27, R18, R9, R27, PT ;  /* 0x00000009121b7246 */ /* 0x000fc4000380011b */
[C---:B------:R-:W-:Y:S01]  /*1630*/  VIADDMNMX R16, R8.reuse, R15, R16, PT ;  /* 0x0000000f08107246 */ /* 0x040fe20003800110 */
[----:B------:R-:W-:Y:S01]  /*1640*/  LDS R18, [R0+0x2d80] ;  /* 0x002d800000127984 */ /* 0x000fe20000000800 */
[----:B------:R-:W-:-:S03]  /*1650*/  VIADDMNMX R12, R8, R19, R12, PT ;  /* 0x00000013080c7246 */ /* 0x000fc6000380010c */
[----:B------:R-:W1:Y:S01]  /*1660*/  LDS.128 R8, [R2+0x20b0] ;  /* 0x0020b00002087984 */ /* 0x000e620000000c00 */
[----:B------:R-:W-:-:S03]  /*1670*/  VIADDMNMX R26, R24, R15, R14, PT ;  /* 0x0000000f181a7246 */ /* 0x000fc6000380010e */
[----:B------:R-:W2:Y:S01]  /*1680*/  LDS R14, [R0+0x2d00] ;  /* 0x002d0000000e7984 */ /* 0x000ea20000000800 */
[----:B------:R-:W-:-:S03]  /*1690*/  VIADDMNMX R27, R19, R24, R27, PT ;  /* 0x00000018131b7246 */ /* 0x000fc6000380011b */
[----:B------:R-:W3:Y:S01]  /*16a0*/  LDS R15, [R0+0x2e00] ;  /* 0x002e0000000f7984 */ /* 0x000ee20000000800 */
[-C--:B0-----:R-:W-:Y:S02]  /*16b0*/  VIADDMNMX R16, R13, R4.reuse, R16, PT ;  /* 0x000000040d107246 */ /* 0x081fe40003800110 */
[----:B------:R-:W-:Y:S02]  /*16c0*/  VIADDMNMX R19, R17, R4, R26, PT ;  /* 0x0000000411137246 */ /* 0x000fe4000380011a */
[----:B------:R-:W0:Y:S01]  /*16d0*/  LDS R4, [R0+0x2f00] ;  /* 0x002f000000047984 */ /* 0x000e220000000800 */
[----:B-1----:R-:W-:Y:S02]  /*16e0*/  VIADDMNMX R12, R13, R8, R12, PT ;  /* 0x000000080d0c7246 */ /* 0x002fe4000380010c */
[----:B------:R-:W-:Y:S02]  /*16f0*/  VIADDMNMX R24, R8, R17, R27, PT ;  /* 0x0000001108187246 */ /* 0x000fe4000380011b */
[C---:B--2---:R-:W-:Y:S01]  /*1700*/  VIADDMNMX R12, R14.reuse, R9, R12, PT ;  /* 0x000000090e0c7246 */ /* 0x044fe2000380010c */
[----:B------:R-:W1:Y:S01]  /*1710*/  LDS R8, [R0+0x2f80] ;  /* 0x002f800000087984 */ /* 0x000e620000000800 */
[----:B------:R-:W-:-:S02]  /*1720*/  VIADDMNMX R16, R14, R5, R16, PT ;  /* 0x000000050e107246 */ /* 0x000fc40003800110 */
[----:B------:R-:W-:Y:S02]  /*1730*/  VIADDMNMX R19, R18, R5, R19, PT ;  /* 0x0000000512137246 */ /* 0x000fe40003800113 */
[----:B------:R-:W-:Y:S01]  /*1740*/  VIADDMNMX R24, R9, R18, R24, PT ;  /* 0x0000001209187246 */ /* 0x000fe20003800118 */
[----:B------:R-:W-:Y:S01]  /*1750*/  LDS R5, [R0+0x3000] ;  /* 0x0030000000057984 */ /* 0x000fe20000000800 */
[C---:B---3--:R-:W-:Y:S02]  /*1760*/  VIADDMNMX R26, R15.reuse, R6, R16, PT ;  /* 0x000000060f1a7246 */ /* 0x048fe40003800110 */
[----:B------:R-:W-:Y:S02]  /*1770*/  VIADDMNMX R27, R15, R10, R12, PT ;  /* 0x0000000a0f1b7246 */ /* 0x000fe4000380010c */
[----:B------:R-:W-:Y:S01]  /*1780*/  VIADDMNMX R9, R25, R6, R19, PT ;  /* 0x0000000619097246 */ /* 0x000fe20003800113 */
[----:B------:R-:W2:Y:S01]  /*1790*/  LDS.128 R12, [R2+0xc0] ;  /* 0x0000c000020c7984 */ /* 0x000ea20000000c00 */
[----:B------:R-:W-:-:S03]  /*17a0*/  VIADDMNMX R10, R10, R25, R24, PT ;  /* 0x000000190a0a7246 */ /* 0x000fc60003800118 */
[----:B------:R-:W3:Y:S04]  /*17b0*/  LDS.128 R16, [R2+0x20c0] ;  /* 0x0020c00002107984 */ /* 0x000ee80000000c00 */
[----:B------:R-:W4:Y:S01]  /*17c0*/  LDS R25, [R0+0x3080] ;  /* 0x0030800000197984 */ /* 0x000f220000000800 */
[C---:B0-----:R-:W-:Y:S02]  /*17d0*/  VIADDMNMX R6, R4.reuse, R7, R26, PT ;  /* 0x0000000704067246 */ /* 0x041fe4000380011a */
[----:B------:R-:W-:Y:S01]  /*17e0*/  VIADDMNMX R24, R4, R11, R27, PT ;  /* 0x0000000b04187246 */ /* 0x000fe2000380011b */
[----:B------:R-:W-:Y:S04]  /*17f0*/  LDS R26, [R0+0x3300] ;  /* 0x00330000001a7984 */ /* 0x000fe80000000800 */
[----:B------:R-:W0:Y:S04]  /*1800*/  LDS R4, [R0+0x3100] ;  /* 0x0031000000047984 */ /* 0x000e280000000800 */
[----:B------:R-:W5:Y:S01]  /*1810*/  LDS R27, [R0+0x3200] ;  /* 0x00320000001b7984 */ /* 0x000f620000000800 */
[----:B-1----:R-:W-:-:S03]  /*1820*/  VIADDMNMX R7, R8, R7, R9, PT ;  /* 0x0000000708077246 */ /* 0x002fc60003800109 */
[----:B------:R-:W1:Y:S01]  /*1830*/  LDS R9, [R0+0x3280] ;  /* 0x0032800000097984 */ /* 0x000e620000000800 */
[----:B------:R-:W-:Y:S02]  /*1840*/  VIADDMNMX R10, R11, R8, R10, PT ;  /* 0x000000080b0a7246 */ /* 0x000fe4000380010a */
[C---:B--2---:R-:W-:Y:S02]  /*1850*/  VIADDMNMX R6, R5.reuse, R12, R6, PT ;  /* 0x0000000c05067246 */ /* 0x044fe40003800106 */
[----:B---3--:R-:W-:Y:S02]  /*1860*/  VIADDMNMX R5, R5, R16, R24, PT ;  /* 0x0000001005057246 */ /* 0x008fe40003800118 */
[----:B------:R-:W2:Y:S01]  /*1870*/  LDS R24, [R0+0x3380] ;  /* 0x0033800000187984 */ /* 0x000ea20000000800 */
[----:B----4-:R-:W-:Y:S02]  /*1880*/  VIADDMNMX R7, R25, R12, R7, PT ;  /* 0x0000000c19077246 */ /* 0x010fe40003800107 */
[----:B------:R-:W-:-:S02]  /*1890*/  VIADDMNMX R10, R16, R25, R10, PT ;  /* 0x00000019100a7246 */ /* 0x000fc4000380010a */
[----:B------:R-:W-:Y:S01]  /*18a0*/  VIADDMNMX R8, R28, R13, R7, PT ;  /* 0x0000000d1c087246 */ /* 0x000fe20003800107 */
[----:B------:R-:W-:Y:S01]  /*18b0*/  LDS R16, [R0+0x3580] ;  /* 0x0035800000107984 */ /* 0x000fe20000000800 */
[----:B------:R-:W-:-:S03]  /*18c0*/  VIADDMNMX R10, R17, R28, R10, PT ;  /* 0x0000001c110a7246 */ /* 0x000fc6000380010a */
[----:B------:R-:W-:Y:S04]  /*18d0*/  LDS R25, [R0+0x3680] ;  /* 0x0036800000197984 */ /* 0x000fe80000000800 */
[----:B------:R-:W-:Y:S01]  /*18e0*/  LDS R28, [R0+0x3d80] ;  /* 0x003d8000001c7984 */ /* 0x000fe20000000800 */
[C---:B0-----:R-:W-:Y:S02]  /*18f0*/  VIADDMNMX R6, R4.reuse, R13, R6, PT ;  /* 0x0000000d04067246 */ /* 0x041fe40003800106 */
[----:B------:R-:W-:Y:S01]  /*1900*/  VIADDMNMX R5, R4, R17, R5, PT ;  /* 0x0000001104057246 */ /* 0x000fe20003800105 */
[----:B------:R-:W-:Y:S01]  /*1910*/  LDS R13, [R0+0x3480] ;  /* 0x00348000000d7984 */ /* 0x000fe20000000800 */
[C---:B-----5:R-:W-:Y:S02]  /*1920*/  VIADDMNMX R12, R27.reuse, R14, R6, PT ;  /* 0x0000000e1b0c7246 */ /* 0x060fe40003800106 */
[----:B------:R-:W-:Y:S01]  /*1930*/  VIADDMNMX R27, R27, R18, R5, PT ;  /* 0x000000121b1b7246 */ /* 0x000fe20003800105 */
[----:B------:R-:W-:Y:S04]  /*1940*/  LDS R17, [R0+0x3400] ;  /* 0x0034000000117984 */ /* 0x000fe80000000800 */
[----:B------:R-:W0:Y:S01]  /*1950*/  LDS.128 R4, [R2+0xd0] ;  /* 0x0000d00002047984 */ /* 0x000e220000000c00 */
[----:B-1----:R-:W-:-:S02]  /*1960*/  VIADDMNMX R14, R9, R14, R8, PT ;  /* 0x0000000e090e7246 */ /* 0x002fc40003800108 */
[----:B------:R-:W-:Y:S02]  /*1970*/  VIADDMNMX R18, R18, R9, R10, PT ;  /* 0x0000000912127246 */ /* 0x000fe4000380010a */
[----:B------:R-:W1:Y:S01]  /*1980*/  LDS.128 R8, [R2+0x20d0] ;  /* 0x0020d00002087984 */ /* 0x000e620000000c00 */
[C---:B------:R-:W-:Y:S02]  /*1990*/  VIADDMNMX R12, R26.reuse, R15, R12, PT ;  /* 0x0000000f1a0c7246 */ /* 0x040fe4000380010c */
[----:B------:R-:W-:Y:S02]  /*19a0*/  VIADDMNMX R26, R26, R19, R27, PT ;  /* 0x000000131a1a7246 */ /* 0x000fe4000380011b */
[----:B--2---:R-:W-:Y:S02]  /*19b0*/  VIADDMNMX R27, R24, R15, R14, PT ;  /* 0x0000000f181b7246 */ /* 0x004fe4000380010e */
[----:B------:R-:W2:Y:S01]  /*19c0*/  LDS R14, [R0+0x3500] ;  /* 0x00350000000e7984 */ /* 0x000ea20000000800 */
[----:B------:R-:W-:-:S03]  /*19d0*/  VIADDMNMX R19, R19, R24, R18, PT ;  /* 0x0000001813137246 */ /* 0x000fc60003800112 */
[----:B------:R-:W3:Y:S04]  /*19e0*/  LDS R15, [R0+0x3600] ;  /* 0x00360000000f7984 */ /* 0x000ee80000000800 */
[----:B------:R-:W-:Y:S01]  /*19f0*/  LDS R24, [R0+0x3780] ;  /* 0x0037800000187984 */ /* 0x000fe20000000800 */
[-C--:B0-----:R-:W-:Y:S02]  /*1a00*/  VIADDMNMX R12, R17, R4.reuse, R12, PT ;  /* 0x00000004110c7246 */ /* 0x081fe4000380010c */
[----:B------:R-:W-:Y:S02]  /*1a10*/  VIADDMNMX R18, R13, R4, R27, PT ;  /* 0x000000040d127246 */ /* 0x000fe4000380011b */
[----:B------:R-:W0:Y:S01]  /*1a20*/  LDS R4, [R0+0x3700] ;  /* 0x0037000000047984 */ /* 0x000e220000000800 */
[----:B-1----:R-:W-:-:S02]  /*1a30*/  VIADDMNMX R26, R17, R8, R26, PT ;  /* 0x00000008111a7246 */ /* 0x002fc4000380011a */
[----:B------:R-:W-:Y:S02]  /*1a40*/  VIADDMNMX R19, R8, R13, R19, PT ;  /* 0x0000000d08137246 */ /* 0x000fe40003800113 */
[-C--:B------:R-:W-:Y:S02]  /*1a50*/  VIADDMNMX R18, R16, R5.reuse, R18, PT ;  /* 0x0000000510127246 */ /* 0x080fe40003800112 */
[C---:B--2---:R-:W-:Y:S02]  /*1a60*/  VIADDMNMX R8, R14.reuse, R5, R12, PT ;  /* 0x000000050e087246 */ /* 0x044fe4000380010c */
[----:B------:R-:W-:Y:S01]  /*1a70*/  VIADDMNMX R26, R14, R9, R26, PT ;  /* 0x000000090e1a7246 */ /* 0x000fe2000380011a */
[----:B------:R-:W-:Y:S01]  /*1a80*/  LDS R5, [R0+0x3800] ;  /* 0x0038000000057984 */ /* 0x000fe20000000800 */
[----:B------:R-:W-:Y:S02]  /*1a90*/  VIADDMNMX R9, R9, R16, R19, PT ;  /* 0x0000001009097246 */ /* 0x000fe40003800113 */
[----:B---3--:R-:W-:-:S02]  /*1aa0*/  VIADDMNMX R8, R15, R6, R8, PT ;  /* 0x000000060f087246 */ /* 0x008fc40003800108 */
[----:B------:R-:W-:Y:S02]  /*1ab0*/  VIADDMNMX R27, R15, R10, R26, PT ;  /* 0x0000000a0f1b7246 */ /* 0x000fe4000380011a */
[----:B------:R-:W-:Y:S01]  /*1ac0*/  VIADDMNMX R10, R10, R25, R9, PT ;  /* 0x000000190a0a7246 */ /* 0x000fe20003800109 */
[----:B------:R-:W1:Y:S01]  /*1ad0*/  LDS.128 R12, [R2+0xe0] ;  /* 0x0000e000020c7984 */ /* 0x000e620000000c00 */
[----:B------:R-:W-:-:S03]  /*1ae0*/  VIADDMNMX R26, R25, R6, R18, PT ;  /* 0x00000006191a7246 */ /* 0x000fc60003800112 */
[----:B------:R-:W2:Y:S04]  /*1af0*/  LDS R9, [R0+0x3880] ;  /* 0x0038800000097984 */ /* 0x000ea80000000800 */
[----:B------:R-:W3:Y:S04]  /*1b00*/  LDS.128 R16, [R2+0x20e0] ;  /* 0x0020e00002107984 */ /* 0x000ee80000000c00 */
[----:B------:R-:W-:Y:S01]  /*1b10*/  LDS R25, [R0+0x3a00] ;  /* 0x003a000000197984 */ /* 0x000fe20000000800 */
[C---:B0-----:R-:W-:Y:S02]  /*1b20*/  VIADDMNMX R6, R4.reuse, R7, R8, PT ;  /* 0x0000000704067246 */ /* 0x041fe40003800108 */
[----:B------:R-:W-:-:S02]  /*1b30*/  VIADDMNMX R8, R4, R11, R27, PT ;  /* 0x0000000b04087246 */ /* 0x000fc4000380011b */
[----:B------:R-:W-:Y:S01]  /*1b40*/  VIADDMNMX R27, R11, R24, R10, PT ;  /* 0x000000180b1b7246 */ /* 0x000fe2000380010a */
[----:B------:R-:W0:Y:S04]  /*1b50*/  LDS R4, [R0+0x3900] ;  /* 0x0039000000047984 */ /* 0x000e280000000800 */
[----:B------:R-:W4:Y:S04]  /*1b60*/  LDS R10, [R0+0x3980] ;  /* 0x00398000000a7984 */ /* 0x000f280000000800 */
[----:B------:R-:W5:Y:S01]  /*1b70*/  LDS R11, [R0+0x3a80] ;  /* 0x003a8000000b7984 */ /* 0x000f620000000800 */
[----:B------:R-:W-:-:S03]  /*1b80*/  VIADDMNMX R7, R24, R7, R26, PT ;  /* 0x0000000718077246 */ /* 0x000fc6000380011a */
[----:B------:R-:W5:Y:S04]  /*1b90*/  LDS R24, [R0+0x3b00] ;  /* 0x003b000000187984 */ /* 0x000f680000000800 */
[----:B------:R-:W5:Y:S01]  /*1ba0*/  LDS R26, [R0+0x3b80] ;  /* 0x003b8000001a7984 */ /* 0x000f620000000800 */
[-C--:B-1----:R-:W-:Y:S02]  /*1bb0*/  VIADDMNMX R6, R5, R12.reuse, R6, PT ;  /* 0x0000000c05067246 */ /* 0x082fe40003800106 */
[----:B--2---:R-:W-:Y:S02]  /*1bc0*/  VIADDMNMX R7, R9, R12, R7, PT ;  /* 0x0000000c09077246 */ /* 0x004fe40003800107 */
[----:B---3--:R-:W-:Y:S02]  /*1bd0*/  VIADDMNMX R8, R5, R16, R8, PT ;  /* 0x0000001005087246 */ /* 0x008fe40003800108 */
[----:B------:R-:W-:-:S02]  /*1be0*/  VIADDMNMX R27, R16, R9, R27, PT ;  /* 0x00000009101b7246 */ /* 0x000fc4000380011b */
[----:B------:R-:W-:Y:S01]  /*1bf0*/  LDS R16, [R0+0x3d00] ;  /* 0x003d000000107984 */ /* 0x000fe20000000800 */
[C---:B0-----:R-:W-:Y:S02]  /*1c00*/  VIADDMNMX R6, R4.reuse, R13, R6, PT ;  /* 0x0000000d04067246 */ /* 0x041fe40003800106 */
[----:B------:R-:W-:Y:S02]  /*1c10*/  VIADDMNMX R8, R4, R17, R8, PT ;  /* 0x0000001104087246 */ /* 0x000fe40003800108 */
[----:B----4-:R-:W-:Y:S02]  /*1c20*/  VIADDMNMX R7, R10, R13, R7, PT ;  /* 0x0000000d0a077246 */ /* 0x010fe40003800107 */
[----:B------:R-:W-:Y:S01]  /*1c30*/  VIADDMNMX R27, R17, R10, R27, PT ;  /* 0x0000000a111b7246 */ /* 0x000fe2000380011b */
[----:B------:R-:W-:Y:S01]  /*1c40*/  LDS R13, [R0+0x3c80] ;  /* 0x003c8000000d7984 */ /* 0x000fe20000000800 */
[C---:B------:R-:W-:Y:S02]  /*1c50*/  VIADDMNMX R12, R25.reuse, R14, R6, PT ;  /* 0x0000000e190c7246 */ /* 0x040fe40003800106 */
[----:B------:R-:W-:Y:S01]  /*1c60*/  VIADDMNMX R25, R25, R18, R8, PT ;  /* 0x0000001219197246 */ /* 0x000fe20003800108 */
[----:B------:R-:W-:Y:S01]  /*1c70*/  LDS R17, [R0+0x3c00] ;  /* 0x003c000000117984 */ /* 0x000fe20000000800 */
[----:B-----5:R-:W-:-:S02]  /*1c80*/  VIADDMNMX R14, R11, R14, R7, PT ;  /* 0x0000000e0b0e7246 */ /* 0x020fc40003800107 */
[----:B------:R-:W-:Y:S01]  /*1c90*/  VIADDMNMX R18, R18, R11, R27, PT ;  /* 0x0000000b12127246 */ /* 0x000fe2000380011b */
[----:B------:R-:W0:Y:S04]  /*1ca0*/  LDS.128 R4, [R2+0xf0] ;  /* 0x0000f00002047984 */ /* 0x000e280000000c00 */
[----:B------:R-:W1:Y:S01]  /*1cb0*/  LDS.128 R8, [R2+0x20f0] ;  /* 0x0020f00002087984 */ /* 0x000e620000000c00 */
[C---:B------:R-:W-:Y:S02]  /*1cc0*/  VIADDMNMX R12, R24.reuse, R15, R12, PT ;  /* 0x0000000f180c7246 */ /* 0x040fe4000380010c */
[----:B------:R-:W-:Y:S02]  /*1cd0*/  VIADDMNMX R24, R24, R19, R25, PT ;  /* 0x0000001318187246 */ /* 0x000fe40003800119 */
[----:B------:R-:W-:-:S02]  /*1ce0*/  VIADDMNMX R25, R19, R26, R18, PT ;  /* 0x0000001a13197246 */ /* 0x000fc40003800112 */
[----:B------:R-:W2:Y:S01]  /*1cf0*/  LDS R19, [R0+0x3e00] ;  /* 0x003e000000137984 */ /* 0x000ea20000000800 */
[----:B------:R-:W-:-:S03]  /*1d00*/  VIADDMNMX R14, R26, R15, R14, PT ;  /* 0x0000000f1a0e7246 */ /* 0x000fc6000380010e */
[----:B------:R-:W3:Y:S04]  /*1d10*/  LDS R15, [R0+0x3e80] ;  /* 0x003e8000000f7984 */ /* 0x000ee80000000800 */
[----:B------:R-:W4:Y:S04]  /*1d20*/  LDS R18, [R0+0x3f00] ;  /* 0x003f000000127984 */ /* 0x000f280000000800 */
[----:B------:R-:W5:Y:S01]  /*1d30*/  LDS R26, [R0+0x3f80] ;  /* 0x003f8000001a7984 */ /* 0x000f620000000800 */
[-C--:B0-----:R-:W-:Y:S02]  /*1d40*/  VIADDMNMX R12, R17, R4.reuse, R12, PT ;  /* 0x00000004110c7246 */ /* 0x081fe4000380010c */
[----:B------:R-:W-:-:S02]  /*1d50*/  VIADDMNMX R14, R13, R4, R14, PT ;  /* 0x000000040d0e7246 */ /* 0x000fc4000380010e */
[----:B-1----:R-:W-:Y:S02]  /*1d60*/  VIADDMNMX R24, R17, R8, R24, PT ;  /* 0x0000000811187246 */ /* 0x002fe40003800118 */
[----:B------:R-:W-:Y:S02]  /*1d70*/  VIADDMNMX R25, R8, R13, R25, PT ;  /* 0x0000000d08197246 */ /* 0x000fe40003800119 */
[C---:B------:R-:W-:Y:S02]  /*1d80*/  VIADDMNMX R12, R16.reuse, R5, R12, PT ;  /* 0x00000005100c7246 */ /* 0x040fe4000380010c */
[----:B------:R-:W-:Y:S02]  /*1d90*/  VIADDMNMX R24, R16, R9, R24, PT ;  /* 0x0000000910187246 */ /* 0x000fe40003800118 */
[----:B------:R-:W-:Y:S02]  /*1da0*/  VIADDMNMX R14, R28, R5, R14, PT ;  /* 0x000000051c0e7246 */ /* 0x000fe4000380010e */
[----:B------:R-:W-:-:S02]  /*1db0*/  VIADDMNMX R25, R9, R28, R25, PT ;  /* 0x0000001c09197246 */ /* 0x000fc40003800119 */
[C---:B--2---:R-:W-:Y:S02]  /*1dc0*/  VIADDMNMX R12, R19.reuse, R6, R12, PT ;  /* 0x00000006130c7246 */ /* 0x044fe4000380010c */
[----:B------:R-:W-:Y:S02]  /*1dd0*/  VIADDMNMX R24, R19, R10, R24, PT ;  /* 0x0000000a13187246 */ /* 0x000fe40003800118 */
[----:B---3--:R-:W-:Y:S02]  /*1de0*/  VIADDMNMX R14, R15, R6, R14, PT ;  /* 0x000000060f0e7246 */ /* 0x008fe4000380010e */
[----:B------:R-:W-:Y:S02]  /*1df0*/  VIADDMNMX R25, R10, R15, R25, PT ;  /* 0x0000000f0a197246 */ /* 0x000fe40003800119 */
[C---:B----4-:R-:W-:Y:S02]  /*1e00*/  VIADDMNMX R12, R18.reuse, R7, R12, PT ;  /* 0x00000007120c7246 */ /* 0x050fe4000380010c */
[----:B------:R-:W-:-:S02]  /*1e10*/  VIADDMNMX R24, R18, R11, R24, PT ;  /* 0x0000000b12187246 */ /* 0x000fc40003800118 */
[----:B-----5:R-:W-:Y:S02]  /*1e20*/  VIADDMNMX R14, R26, R7, R14, PT ;  /* 0x000000071a0e7246 */ /* 0x020fe4000380010e */
[----:B------:R-:W-:Y:S01]  /*1e30*/  VIADDMNMX R25, R11, R26, R25, PT ;  /* 0x0000001a0b197246 */ /* 0x000fe20003800119 */
[----:B------:R-:W-:Y:S04]  /*1e40*/  STG.E desc[UR8][R22.64], R12 ;  /* 0x0000000c16007986 */ /* 0x000fe8000c101908 */
[----:B------:R-:W-:Y:S04]  /*1e50*/  STG.E desc[UR8][R20.64], R24 ;  /* 0x0000001814007986 */ /* 0x000fe8000c101908 */
[----:B------:R-:W-:Y:S04]  /*1e60*/  STG.E desc[UR8][R22.64+0x80], R14 ;  /* 0x0000800e16007986 */ /* 0x000fe8000c101908 */
[----:B------:R-:W-:Y:S04]  /*1e70*/  STS [R3], R12 ;  /* 0x0000000c03007388 */ /* 0x000fe80000000800 */
[----:B------:R-:W-:Y:S04]  /*1e80*/  STS [R3+0x2000], R24 ;  /* 0x0020001803007388 */ /* 0x000fe80000000800 */
[----:B------:R-:W-:Y:S04]  /*1e90*/  STS [R3+0x80], R14 ;  /* 0x0000800e03007388 */ /* 0x000fe80000000800 */
[----:B------:R-:W-:Y:S04]  /*1ea0*/  STS [R3+0x2080], R25 ;  /* 0x0020801903007388 */ /* 0x000fe80000000800 */
[----:B------:R-:W-:Y:S01]  /*1eb0*/  STG.E desc[UR8][R20.64+0x80], R25 ;  /* 0x0000801914007986 */ /* 0x000fe2000c101908 */
[----:B------:R-:W-:Y:S05]  /*1ec0*/  EXIT ;  /* 0x000000000000794d */ /* 0x000fea0003800000 */
.L_x_0:
[----:B------:R-:W-:-:S00]  /*1ed0*/  BRA `(.L_x_0) ;  /* 0xfffffffc00fc7947 */ /* 0x000fc0000383ffff */
[----:B------:R-:W-:-:S00]  /*1ee0*/  NOP ;  /* 0x0000000000007918 */ /* 0x000fc00000000000 */
        /* <DEDUP_REMOVED lines=9> */
.L_x_3:


//--------------------- .text._Z11floydPhase2Piii --------------------------
	.section	.text._Z11floydPhase2Piii,"ax",@progbits
	.align	128
        .global         _Z11floydPhase2Piii
        .type           _Z11floydPhase2Piii,@function
        .size           _Z11floydPhase2Piii,(.L_x_4 - _Z11floydPhase2Piii)
        .other          _Z11floydPhase2Piii,@"STO_CUDA_ENTRY STV_DEFAULT"
_Z11floydPhase2Piii:
.text._Z11floydPhase2Piii:
[----:B------:R-:W-:Y:S01]  /*0000*/  LDC R1, c[0x0][0x37c] ;  /* 0x0000df00ff017b82 */ /* 0x000fe20000000800 */
[----:B------:R-:W0:Y:S07]  /*0010*/  S2R R2, SR_CTAID.Y ;  /* 0x0000000000027919 */ /* 0x000e2e0000002600 */
[----:B------:R-:W0:Y:S02]  /*0020*/  LDC R3, c[0x0][0x388] ;  /* 0x0000e200ff037b82 */ /* 0x000e240000000800 */
[----:B0-----:R-:W-:-:S13]  /*0030*/  ISETP.NE.AND P0, PT, R2, R3, PT ;  /* 0x000000030200720c */ /* 0x001fda0003f05270 */
[----:B------:R-:W-:Y:S05]  /*0040*/  @!P0 EXIT ;  /* 0x000000000000894d */ /* 0x000fea0003800000 */
[----:B------:R-:W0:Y:S01]  /*0050*/  S2R R13, SR_TID.Y ;  /* 0x00000000000d7919 */ /* 0x000e220000002200 */
[----:B------:R-:W1:Y:S01]  /*0060*/  LDC R17, c[0x0][0x38c] ;  /* 0x0000e300ff117b82 */ /* 0x000e620000000800 */
[----:B------:R-:W2:Y:S01]  /*0070*/  LDCU.64 UR8, c[0x0][0x358] ;  /* 0x00006b00ff0877ac */ /* 0x000ea20008000a00 */
[----:B------:R-:W3:Y:S06]  /*0080*/  S2R R14, SR_TID.X ;  /* 0x00000000000e7919 */ /* 0x000eec0000002100 */
[----:B------:R-:W4:Y:S01]  /*0090*/  LDC.64 R4, c[0x0][0x380] ;  /* 0x0000e000ff047b82 */ /* 0x000f220000000a00 */
[----:B-1----:R-:W-:-:S02]  /*00a0*/  IMAD.SHL.U32 R9, R17, 0x20, RZ ;  /* 0x0000002011097824 */ /* 0x002fc400078e00ff */
[C-C-:B0-----:R-:W-:Y:S02]  /*00b0*/  IMAD R0, R3.reuse, 0x40, R13.reuse ;  /* 0x0000004003007824 */ /* 0x141fe400078e020d */
[--C-:B---3--:R-:W-:Y:S02]  /*00c0*/  IMAD R3, R3, 0x40, R14.reuse ;  /* 0x0000004003037824 */ /* 0x108fe400078e020e */
[C---:B------:R-:W-:Y:S02]  /*00d0*/  IMAD R7, R2.reuse, 0x40, R14 ;  /* 0x0000004002077824 */ /* 0x040fe400078e020e */
[----:B------:R-:W-:Y:S02]  /*00e0*/  IMAD R2, R2, 0x40, R13 ;  /* 0x0000004002027824 */ /* 0x000fe400078e020d */
[CC--:B------:R-:W-:Y:S02]  /*00f0*/  IMAD R11, R0.reuse, R17.reuse, R3 ;  /* 0x00000011000b7224 */ /* 0x0c0fe400078e0203 */
[----:B------:R-:W-:-:S02]  /*0100*/  IMAD R7, R0, R17, R7 ;  /* 0x0000001100077224 */ /* 0x000fc400078e0207 */
[----:B------:R-:W-:Y:S02]  /*0110*/  IMAD R17, R2, R17, R3 ;  /* 0x0000001102117224 */ /* 0x000fe400078e0203 */
[----:B----4-:R-:W-:-:S04]  /*0120*/  IMAD.WIDE R10, R11, 0x4, R4 ;  /* 0x000000040b0a7825 */ /* 0x010fc800078e0204 */
[--C-:B------:R-:W-:Y:S01]  /*0130*/  IMAD.WIDE R2, R7, 0x4, R4.reuse ;  /* 0x0000000407027825 */ /* 0x100fe200078e0204 */
[----:B--2---:R-:W2:Y:S03]  /*0140*/  LDG.E R15, desc[UR8][R10.64] ;  /* 0x000000080a0f7981 */ /* 0x004ea6000c1e1900 */
[----:B------:R-:W-:Y:S01]  /*0150*/  IMAD.WIDE R4, R17, 0x4, R4 ;  /* 0x0000000411047825 */ /* 0x000fe200078e0204 */
[----:B------:R0:W3:Y:S03]  /*0160*/  LDG.E R16, desc[UR8][R10.64+0x80] ;  /* 0x000080080a107981 */ /* 0x0000e6000c1e1900 */
[C---:B------:R-:W-:Y:S01]  /*0170*/  IMAD.WIDE R18, R9.reuse, 0x4, R10 ;  /* 0x0000000409127825 */ /* 0x040fe200078e020a */
[----:B------:R-:W4:Y:S03]  /*0180*/  LDG.E R23, desc[UR8][R2.64] ;  /* 0x0000000802177981 */ /* 0x000f26000c1e1900 */
[C---:B------:R-:W-:Y:S01]  /*0190*/  IMAD.WIDE R6, R9.reuse, 0x4, R2 ;  /* 0x0000000409067825 */ /* 0x040fe200078e0202 */
[----:B------:R-:W5:Y:S03]  /*01a0*/  LDG.E R17, desc[UR8][R18.64] ;  /* 0x0000000812117981 */ /* 0x000f66000c1e1900 */
[----:B------:R-:W-:Y:S01]  /*01b0*/  IMAD.WIDE R8, R9, 0x4, R4 ;  /* 0x0000000409087825 */ /* 0x000fe200078e0204 */
[----:B------:R1:W4:Y:S04]  /*01c0*/  LDG.E R21, desc[UR8][R18.64+0x80] ;  /* 0x0000800812157981 */ /* 0x000328000c1e1900 */
[----:B------:R-:W4:Y:S04]  /*01d0*/  LDG.E R25, desc[UR8][R6.64] ;  /* 0x0000000806197981 */ /* 0x000f28000c1e1900 */
[----:B------:R-:W4:Y:S04]  /*01e0*/  LDG.E R27, desc[UR8][R2.64+0x80] ;  /* 0x00008008021b7981 */ /* 0x000f28000c1e1900 */
[----:B------:R-:W4:Y:S04]  /*01f0*/  LDG.E R29, desc[UR8][R6.64+0x80] ;  /* 0x00008008061d7981 */ /* 0x000f28000c1e1900 */
[----:B------:R-:W4:Y:S04]  /*0200*/  LDG.E R20, desc[UR8][R4.64] ;  /* 0x0000000804147981 */ /* 0x000f28000c1e1900 */
[----:B------:R-:W4:Y:S04]  /*0210*/  LDG.E R22, desc[UR8][R8.64] ;  /* 0x0000000808167981 */ /* 0x000f28000c1e1900 */
[----:B------:R-:W4:Y:S04]  /*0220*/  LDG.E R24, desc[UR8][R4.64+0x80] ;  /* 0x0000800804187981 */ /* 0x000f28000c1e1900 */
[----:B------:R-:W4:Y:S01]  /*0230*/  LDG.E R26, desc[UR8][R8.64+0x80] ;  /* 0x00008008081a7981 */ /* 0x000f22000c1e1900 */
[----:B------:R-:W0:Y:S01]  /*0240*/  S2UR UR6, SR_CgaCtaId ;  /* 0x00000000000679c3 */ /* 0x000e220000008800 */
[----:B------:R-:W-:-:S02]  /*0250*/  UMOV UR4, 0x400 ;  /* 0x0000040000047882 */ /* 0x000fc40000000000 */
[----:B------:R-:W-:Y:S02]  /*0260*/  UIADD3 UR5, UPT, UPT, UR4, 0x4000, URZ ;  /* 0x0000400004057890 */ /* 0x000fe4000fffe0ff */
[----:B0-----:R-:W-:Y:S02]  /*0270*/  ULEA UR7, UR6, UR4, 0x18 ;  /* 0x0000000406077291 */ /* 0x001fe4000f8ec0ff */
[----:B------:R-:W-:Y:S02]  /*0280*/  UIADD3 UR4, UPT, UPT, UR4, 0x8000, URZ ;  /* 0x0000800004047890 */ /* 0x000fe4000fffe0ff */
[----:B------:R-:W-:Y:S02]  /*0290*/  ULEA UR5, UR6, UR5, 0x18 ;  /* 0x0000000506057291 */ /* 0x000fe4000f8ec0ff */
[----:B------:R-:W-:Y:S01]  /*02a0*/  ULEA UR4, UR6, UR4, 0x18 ;  /* 0x0000000406047291 */ /* 0x000fe2000f8ec0ff */
[----:B------:R-:W-:-:S03]  /*02b0*/  LEA R0, R13, UR7, 0x8 ;  /* 0x000000070d007c11 */ /* 0x000fc6000f8e40ff */
[C---:B------:R-:W-:Y:S02]  /*02c0*/  LEA R10, R14.reuse, UR5, 0x2 ;  /* 0x000000050e0a7c11 */ /* 0x040fe4000f8e10ff */
[C---:B------:R-:W-:Y:S01]  /*02d0*/  LEA R11, R13.reuse, UR4, 0x8 ;  /* 0x000000040d0b7c11 */ /* 0x040fe2000f8e40ff */
[C---:B-1----:R-:W-:Y:S02]  /*02e0*/  IMAD R18, R14.reuse, 0x4, R0 ;  /* 0x000000040e127824 */ /* 0x042fe400078e0200 */
[----:B------:R-:W-:Y:S02]  /*02f0*/  IMAD R12, R13, 0x100, R10 ;  /* 0x000001000d0c7824 */ /* 0x000fe400078e020a */
[C---:B------:R-:W-:Y:S01]  /*0300*/  IMAD R13, R14.reuse, 0x4, R11 ;  /* 0x000000040e0d7824 */ /* 0x040fe200078e020b */
[----:B------:R-:W-:Y:S01]  /*0310*/  LEA R14, R14, UR7, 0x2 ;  /* 0x000000070e0e7c11 */ /* 0x000fe2000f8e10ff */
[----:B--2---:R-:W-:Y:S04]  /*0320*/  STS [R18], R15 ;  /* 0x0000000f12007388 */ /* 0x004fe80000000800 */
[----:B---3--:R-:W-:Y:S04]  /*0330*/  STS [R18+0x80], R16 ;  /* 0x0000801012007388 */ /* 0x008fe80000000800 */
[----:B-----5:R-:W-:Y:S04]  /*0340*/  STS [R18+0x2000], R17 ;  /* 0x0020001112007388 */ /* 0x020fe80000000800 */
[----:B----4-:R-:W-:Y:S04]  /*0350*/  STS [R18+0x2080], R21 ;  /* 0x0020801512007388 */ /* 0x010fe80000000800 */
        /* <DEDUP_REMOVED lines=11> */
[----:B------:R-:W0:Y:S04]  /*0410*/  LDS R15, [R10] ;  /* 0x000000000a0f7984 */ /* 0x000e280000000800 */
[----:B------:R-:W-:Y:S04]  /*0420*/  LDS R18, [R0+0x2000] ;  /* 0x0020000000127984 */ /* 0x000fe80000000800 */
[----:B------:R-:W-:Y:S04]  /*0430*/  LDS R21, [R12+0x2000] ;  /* 0x002000000c157984 */ /* 0x000fe80000000800 */
[----:B------:R-:W-:Y:S01]  /*0440*/  LDS R23, [R12+0x2080] ;  /* 0x002080000c177984 */ /* 0x000fe20000000800 */
[----:B0-----:R-:W-:-:S03]  /*0450*/  VIADDMNMX R19, R15, R17, R16, PT ;  /* 0x000000110f137246 */ /* 0x001fc60003800110 */
[----:B------:R-:W-:Y:S04]  /*0460*/  LDS R16, [R14] ;  /* 0x000000000e107984 */ /* 0x000fe80000000800 */
[----:B------:R-:W-:Y:S04]  /*0470*/  LDS R15, [R14+0x80] ;  /* 0x000080000e0f7984 */ /* 0x000fe80000000800 */
[----:B------:R-:W-:Y:S04]  /*0480*/  STS [R12], R19 ;  /* 0x000000130c007388 */ /* 0x000fe80000000800 */
[----:B------:R-:W0:Y:S02]  /*0490*/  LDS R20, [R10] ;  /* 0x000000000a147984 */ /* 0x000e240000000800 */
[----:B0-----:R-:W-:-:S02]  /*04a0*/  VIADDMNMX R21, R20, R18, R21, PT ;  /* 0x0000001214157246 */ /* 0x001fc40003800115 */
[----:B------:R-:W-:Y:S04]  /*04b0*/  LDS R20, [R12+0x80] ;  /* 0x000080000c147984 */ /* 0x000fe80000000800 */
[----:B------:R-:W-:Y:S04]  /*04c0*/  STS [R12+0x2000], R21 ;  /* 0x002000150c007388 */ /* 0x000fe80000000800 */
[----:B------:R-:W0:Y:S02]  /*04d0*/  LDS R22, [R10+0x80] ;  /* 0x000080000a167984 */ /* 0x000e240000000800 */
[----:B0-----:R-:W-:-:S05]  /*04e0*/  VIADDMNMX R17, R22, R17, R20, PT ;  /* 0x0000001116117246 */ /* 0x001fca0003800114 */
[----:B------:R-:W-:Y:S04]  /*04f0*/  STS [R12+0x80], R17 ;  /* 0x000080110c007388 */ /* 0x000fe80000000800 */
[----:B------:R-:W0:Y:S02]  /*0500*/  LDS R20, [R10+0x80] ;  /* 0x000080000a147984 */ /* 0x000e240000000800 */
[----:B0-----:R-:W-:-:S05]  /*0510*/  VIADDMNMX R23, R20, R18, R23, PT ;  /* 0x0000001214177246 */ /* 0x001fca0003800117 */
[----:B------:R-:W-:Y:S04]  /*0520*/  STS [R12+0x2080], R23 ;  /* 0x002080170c007388 */ /* 0x000fe80000000800 */
[----:B------:R-:W-:Y:S04]  /*0530*/  LDS R19, [R13] ;  /* 0x000000000d137984 */ /* 0x000fe80000000800 */
[----:B------:R-:W0:Y:S02]  /*0540*/  LDS R18, [R11] ;  /* 0x000000000b127984 */ /* 0x000e240000000800 */
[----:B0-----:R-:W-:-:S02]  /*0550*/  VIADDMNMX R18, R18, R16, R19, PT ;  /* 0x0000001012127246 */ /* 0x001fc40003800113 */
[----:B------:R-:W-:Y:S04]  /*0560*/  LDS R19, [R13+0x2000] ;  /* 0x002000000d137984 */ /* 0x000fe80000000800 */
[----:B------:R-:W-:Y:S04]  /*0570*/  STS [R13], R18 ;  /* 0x000000120d007388 */ /* 0x000fe80000000800 */
[----:B------:R-:W0:Y:S02]  /*0580*/  LDS R20, [R11+0x2000] ;  /* 0x002000000b147984 */ /* 0x000e240000000800 */
[----:B0-----:R-:W-:-:S02]  /*0590*/  VIADDMNMX R20, R20, R16, R19, PT ;  /* 0x0000001014147246 */ /* 0x001fc40003800113 */
[----:B------:R-:W-:Y:S04]  /*05a0*/  LDS R16, [R13+0x80] ;  /* 0x000080000d107984 */ /* 0x000fe80000000800 */
[----:B------:R-:W-:Y:S04]  /*05b0*/  STS [R13+0x2000], R20 ;  /* 0x002000140d007388 */ /* 0x000fe80000000800 */
[----:B------:R-:W0:Y:S02]  /*05c0*/  LDS R17, [R11] ;  /* 0x000000000b117984 */ /* 0x000e240000000800 */
[----:B0-----:R-:W-:-:S02]  /*05d0*/  VIADDMNMX R22, R17, R15, R16, PT ;  /* 0x0000000f11167246 */ /* 0x001fc40003800110 */
[----:B------:R-:W-:Y:S04]  /*05e0*/  LDS R16, [R13+0x2080] ;  /* 0x002080000d107984 */ /* 0x000fe80000000800 */
[----:B------:R-:W-:Y:S04]  /*05f0*/  STS [R13+0x80], R22 ;  /* 0x000080160d007388 */ /* 0x000fe80000000800 */
[----:B------:R-:W0:Y:S02]  /*0600*/  LDS R17, [R11+0x2000] ;  /* 0x002000000b117984 */ /* 0x000e240000000800 */
[----:B0-----:R-:W-:-:S05]  /*0610*/  VIADDMNMX R24, R17, R15, R16, PT ;  /* 0x0000000f11187246 */ /* 0x001fca0003800110 */
[----:B------:R-:W-:Y:S01]  /*0620*/  STS [R13+0x2080], R24 ;  /* 0x002080180d007388 */ /* 0x000fe20000000800 */
[----:B------:R-:W-:Y:S06]  /*0630*/  BAR.SYNC.DEFER_BLOCKING 0x0 ;  /* 0x0000000000007b1d */ /* 0x000fec0000010000 */
[----:B------:R-:W-:Y:S04]  /*0640*/  LDS R17, [R0+0x4] ;  /* 0x0000040000117984 */ /* 0x000fe80000000800 */
[----:B------:R-:W-:Y:S04]  /*0650*/  LDS R16, [R12] ;  /* 0x000000000c107984 */ /* 0x000fe80000000800 */
[----:B------:R-:W0:Y:S04]  /*0660*/  LDS R15, [R10+0x100] ;  /* 0x000100000a0f7984 */ /* 0x000e280000000800 */
[----:B------:R-:W-:Y:S04]  /*0670*/  LDS R18, [R0+0x2004] ;  /* 0x0020040000127984 */ /* 0x000fe80000000800 */
[----:B------:R-:W-:Y:S04]  /*0680*/  LDS R21, [R12+0x2000] ;  /* 0x002000000c157984 */ /* 0x000fe80000000800 */
[----:B------:R-:W-:Y:S01]  /*0690*/  LDS R23, [R12+0x2080] ;  /* 0x002080000c177984 */ /* 0x000fe20000000800 */
[----:B0-----:R-:W-:-:S03]  /*06a0*/  VIADDMNMX R19, R15, R17, R16, PT ;  /* 0x000000110f137246 */ /* 0x001fc60003800110 */
[----:B------:R-:W-:Y:S04]  /*06b0*/  LDS R16, [R14+0x100] ;  /* 0x000100000e107984 */ /* 0x000fe80000000800 */
[----:B------:R-:W-:Y:S04]  /*06c0*/  LDS R15, [R14+0x180] ;  /* 0x000180000e0f7984 */ /* 0x000fe80000000800 */
[----:B------:R-:W-:Y:S04]  /*06d0*/  STS [R12], R19 ;  /* 0x000000130c007388 */ /* 0x000fe80000000800 */
[----:B------:R-:W0:Y:S02]  /*06e0*/  LDS R20, [R10+0x100] ;  /* 0x000100000a147984 */ /* 0x000e240000000800 */
        /* <DEDUP_REMOVED lines=10> */
[----:B------:R-:W0:Y:S02]  /*0790*/  LDS R18, [R11+0x4] ;  /* 0x000004000b127984 */ /* 0x000e240000000800 */
[----:B0-----:R-:W-:-:S02]  /*07a0*/  VIADDMNMX R18, R18, R16, R19, PT ;  /* 0x0000001012127246 */ /* 0x001fc40003800113 */
[----:B------:R-:W-:Y:S04]  /*07b0*/  LDS R19, [R13+0x2000] ;  /* 0x002000000d137984 */ /* 0x000fe80000000800 */
[----:B------:R-:W-:Y:S04]  /*07c0*/  STS [R13], R18 ;  /* 0x000000120d007388 */ /* 0x000fe80000000800 */
[----:B------:R-:W0:Y:S02]  /*07d0*/  LDS R20, [R11+0x2004] ;  /* 0x002004000b147984 */ /* 0x000e240000000800 */
[----:B0-----:R-:W-:-:S02]  /*07e0*/  VIADDMNMX R20, R20, R16, R19, PT ;  /* 0x0000001014147246 */ /* 0x001fc40003800113 */
[----:B------:R-:W-:Y:S04]  /*07f0*/  LDS R16, [R13+0x80] ;  /* 0x000080000d107984 */ /* 0x000fe80000000800 */
[----:B------:R-:W-:Y:S04]  /*0800*/  STS [R13+0x2000], R20 ;  /* 0x002000140d007388 */ /* 0x000fe80000000800 */
[----:B------:R-:W0:Y:S02]  /*0810*/  LDS R17, [R11+0x4] ;  /* 0x000004000b117984 */ /* 0x000e240000000800 */
        /* <DEDUP_REMOVED lines=2248> */
[----:B------:R-:W0:Y:S04]  /*94a0*/  LDS R18, [R11+0xf8] ;  /* 0x0000f8000b127984 */ /* 0x000e280000000800 */
[----:B------:R-:W-:Y:S01]  /*94b0*/  LDS R22, [R13+0x2080] ;  /* 0x002080000d167984 */ /* 0x000fe20000000800 */
[----:B0-----:R-:W-:-:S03]  /*94c0*/  VIADDMNMX R18, R18, R16, R19, PT ;  /* 0x0000001012127246 */ /* 0x001fc60003800113 */
        /* <DEDUP_REMOVED lines=50> */
[----:B------:R-:W0:Y:S04]  /*97f0*/  LDS R15, [R12] ;  /* 0x000000000c0f7984 */ /* 0x000e280000000800 */
[----:B------:R-:W1:Y:S04]  /*9800*/  LDS R17, [R12+0x2000] ;  /* 0x002000000c117984 */ /* 0x000e680000000800 */
[----:B------:R-:W2:Y:S04]  /*9810*/  LDS R19, [R12+0x80] ;  /* 0x000080000c137984 */ /* 0x000ea80000000800 */
[----:B------:R-:W3:Y:S04]  /*9820*/  LDS R21, [R12+0x2080] ;  /* 0x002080000c157984 */ /* 0x000ee80000000800 */
[----:B------:R-:W4:Y:S04]  /*9830*/  LDS R23, [R13] ;  /* 0x000000000d177984 */ /* 0x000f280000000800 */
[----:B------:R-:W5:Y:S04]  /*9840*/  LDS R25, [R13+0x2000] ;  /* 0x002000000d197984 */ /* 0x000f680000000800 */
[----:B------:R-:W5:Y:S04]  /*9850*/  LDS R27, [R13+0x80] ;  /* 0x000080000d1b7984 */ /* 0x000f680000000800 */
[----:B------:R-:W5:Y:S04]  /*9860*/  LDS R11, [R13+0x2080] ;  /* 0x002080000d0b7984 */ /* 0x000f680000000800 */
[----:B0-----:R-:W-:Y:S04]  /*9870*/  STG.E desc[UR8][R2.64], R15 ;  /* 0x0000000f02007986 */ /* 0x001fe8000c101908 */
[----:B-1----:R-:W-:Y:S04]  /*9880*/  STG.E desc[UR8][R6.64], R17 ;  /* 0x0000001106007986 */ /* 0x002fe8000c101908 */
[----:B--2---:R-:W-:Y:S04]  /*9890*/  STG.E desc[UR8][R2.64+0x80], R19 ;  /* 0x0000801302007986 */ /* 0x004fe8000c101908 */
[----:B---3--:R-:W-:Y:S04]  /*98a0*/  STG.E desc[UR8][R6.64+0x80], R21 ;  /* 0x0000801506007986 */ /* 0x008fe8000c101908 */
[----:B----4-:R-:W-:Y:S04]  /*98b0*/  STG.E desc[UR8][R4.64], R23 ;  /* 0x0000001704007986 */ /* 0x010fe8000c101908 */
[----:B-----5:R-:W-:Y:S04]  /*98c0*/  STG.E desc[UR8][R8.64], R25 ;  /* 0x0000001908007986 */ /* 0x020fe8000c101908 */
[----:B------:R-:W-:Y:S04]  /*98d0*/  STG.E desc[UR8][R4.64+0x80], R27 ;  /* 0x0000801b04007986 */ /* 0x000fe8000c101908 */
[----:B------:R-:W-:Y:S01]  /*98e0*/  STG.E desc[UR8][R8.64+0x80], R11 ;  /* 0x0000800b08007986 */ /* 0x000fe2000c101908 */
[----:B------:R-:W-:Y:S05]  /*98f0*/  EXIT ;  /* 0x000000000000794d */ /* 0x000fea0003800000 */
.L_x_1:
        /* <DEDUP_REMOVED lines=16> */
.L_x_4:


//--------------------- .text._Z11floydPhase1Piii --------------------------
	.section	.text._Z11floydPhase1Piii,"ax",@progbits
	.align	128
        .global         _Z11floydPhase1Piii
        .type           _Z11floydPhase1Piii,@function
        .size           _Z11floydPhase1Piii,(.L_x_5 - _Z11floydPhase1Piii)
        .other          _Z11floydPhase1Piii,@"STO_CUDA_ENTRY STV_DEFAULT"
_Z11floydPhase1Piii:
.text._Z11floydPhase1Piii:
[----:B------:R-:W-:Y:S01]  /*0000*/  LDC R1, c[0x0][0x37c] ;  /* 0x0000df00ff017b82 */ /* 0x000fe20000000800 */
[----:B------:R-:W0:Y:S07]  /*0010*/  S2R R19, SR_TID.Y ;  /* 0x0000000000137919 */ /* 0x000e2e0000002200 */
[----:B------:R-:W0:Y:S01]  /*0020*/  LDC.64 R2, c[0x0][0x388] ;  /* 0x0000e200ff027b82 */ /* 0x000e220000000a00 */
[----:B------:R-:W1:Y:S01]  /*0030*/  LDCU.64 UR6, c[0x0][0x358] ;  /* 0x00006b00ff0677ac */ /* 0x000e620008000a00 */
[----:B------:R-:W2:Y:S06]  /*0040*/  S2R R17, SR_TID.X ;  /* 0x0000000000117919 */ /* 0x000eac0000002100 */
[----:B------:R-:W3:Y:S01]  /*0050*/  LDC.64 R4, c[0x0][0x380] ;  /* 0x0000e000ff047b82 */ /* 0x000ee20000000a00 */
[----:B0-----:R-:W-:-:S02]  /*0060*/  IMAD R0, R2, 0x40, R19 ;  /* 0x0000004002007824 */ /* 0x001fc400078e0213 */
[----:B--2---:R-:W-:-:S04]  /*0070*/  IMAD R2, R2, 0x40, R17 ;  /* 0x0000004002027824 */ /* 0x004fc800078e0211 */
[----:B------:R-:W-:-:S04]  /*0080*/  IMAD R2, R0, R3, R2 ;  /* 0x0000000300027224 */ /* 0x000fc800078e0202 */
[----:B------:R-:W-:Y:S02]  /*0090*/  IMAD R7, R3, 0x20, R2 ;  /* 0x0000002003077824 */ /* 0x000fe400078e0202 */
[----:B---3--:R-:W-:-:S04]  /*00a0*/  IMAD.WIDE R2, R2, 0x4, R4 ;  /* 0x0000000402027825 */ /* 0x008fc800078e0204 */
[----:B------:R-:W-:Y:S01]  /*00b0*/  IMAD.WIDE R4, R7, 0x4, R4 ;  /* 0x0000000407047825 */ /* 0x000fe200078e0204 */
[----:B-1----:R-:W2:Y:S04]  /*00c0*/  LDG.E R9, desc[UR6][R2.64] ;  /* 0x0000000602097981 */ /* 0x002ea8000c1e1900 */
[----:B------:R-:W3:Y:S04]  /*00d0*/  LDG.E R11, desc[UR6][R4.64] ;  /* 0x00000006040b7981 */ /* 0x000ee8000c1e1900 */
[----:B------:R-:W4:Y:S04]  /*00e0*/  LDG.E R13, desc[UR6][R2.64+0x80] ;  /* 0x00008006020d7981 */ /* 0x000f28000c1e1900 */
[----:B------:R-:W5:Y:S01]  /*00f0*/  LDG.E R15, desc[UR6][R4.64+0x80] ;  /* 0x00008006040f7981 */ /* 0x000f62000c1e1900 */
[----:B------:R-:W0:Y:S01]  /*0100*/  S2UR UR5, SR_CgaCtaId ;  /* 0x00000000000579c3 */ /* 0x000e220000008800 */
[----:B------:R-:W-:-:S02]  /*0110*/  UMOV UR4, 0x400 ;  /* 0x0000040000047882 */ /* 0x000fc40000000000 */
[----:B0-----:R-:W-:-:S06]  /*0120*/  ULEA UR4, UR5, UR4, 0x18 ;  /* 0x0000000405047291 */ /* 0x001fcc000f8ec0ff */
[----:B------:R-:W-:Y:S02]  /*0130*/  LEA R6, R19, UR4, 0x8 ;  /* 0x0000000413067c11 */ /* 0x000fe4000f8e40ff */
[----:B------:R-:W-:-:S03]  /*0140*/  LEA R7, R17, UR4, 0x2 ;  /* 0x0000000411077c11 */ /* 0x000fc6000f8e10ff */
[----:B------:R-:W-:-:S05]  /*0150*/  IMAD R0, R17, 0x4, R6 ;  /* 0x0000000411007824 */ /* 0x000fca00078e0206 */
[----:B--2---:R-:W-:Y:S04]  /*0160*/  STS [R0], R9 ;  /* 0x0000000900007388 */ /* 0x004fe80000000800 */
[----:B---3--:R-:W-:Y:S04]  /*0170*/  STS [R0+0x2000], R11 ;  /* 0x0020000b00007388 */ /* 0x008fe80000000800 */
[----:B----4-:R-:W-:Y:S04]  /*0180*/  STS [R0+0x80], R13 ;  /* 0x0000800d00007388 */ /* 0x010fe80000000800 */
[----:B-----5:R-:W-:Y:S01]  /*0190*/  STS [R0+0x2080], R15 ;  /* 0x0020800f00007388 */ /* 0x020fe20000000800 */
[----:B------:R-:W-:Y:S06]  /*01a0*/  BAR.SYNC.DEFER_BLOCKING 0x0 ;  /* 0x0000000000007b1d */ /* 0x000fec0000010000 */
[----:B------:R-:W-:Y:S04]  /*01b0*/  LDS R8, [R6] ;  /* 0x0000000006087984 */ /* 0x000fe80000000800 */
[----:B------:R-:W-:Y:S04]  /*01c0*/  LDS R19, [R7+0x80] ;  /* 0x0000800007137984 */ /* 0x000fe80000000800 */
[----:B------:R-:W0:Y:S04]  /*01d0*/  LDS R11, [R0+0x80] ;  /* 0x00008000000b7984 */ /* 0x000e280000000800 */
[----:B------:R-:W-:Y:S04]  /*01e0*/  LDS R17, [R7] ;  /* 0x0000000007117984 */ /* 0x000fe80000000800 */
[----:B------:R-:W1:Y:S04]  /*01f0*/  LDS R12, [R0] ;  /* 0x00000000000c7984 */ /* 0x000e680000000800 */
[----:B------:R-:W-:Y:S04]  /*0200*/  LDS R10, [R6+0x2000] ;  /* 0x00200000060a7984 */ /* 0x000fe80000000800 */
[----:B------:R-:W2:Y:S04]  /*0210*/  LDS R9, [R0+0x2000] ;  /* 0x0020000000097984 */ /* 0x000ea80000000800 */
[----:B------:R-:W3:Y:S01]  /*0220*/  LDS R14, [R0+0x2080] ;  /* 0x00208000000e7984 */ /* 0x000ee20000000800 */
[----:B0-----:R-:W-:-:S05]  /*0230*/  VIADDMNMX R11, R19, R8, R11, PT ;  /* 0x00000008130b7246 */ /* 0x001fca000380010b */
[----:B------:R-:W-:Y:S01]  /*0240*/  STS [R0+0x80], R11 ;  /* 0x0000800b00007388 */ /* 0x000fe20000000800 */
[----:B-1----:R-:W-:-:S05]  /*0250*/  VIADDMNMX R13, R17, R8, R12, PT ;  /* 0x00000008110d7246 */ /* 0x002fca000380010c */
[----:B------:R-:W-:Y:S01]  /*0260*/  STS [R0], R13 ;  /* 0x0000000d00007388 */ /* 0x000fe20000000800 */
[-C--:B--2---:R-:W-:Y:S02]  /*0270*/  VIADDMNMX R9, R17, R10.reuse, R9, PT ;  /* 0x0000000a11097246 */ /* 0x084fe40003800109 */
[----:B---3--:R-:W-:-:S03]  /*0280*/  VIADDMNMX R19, R19, R10, R14, PT ;  /* 0x0000000a13137246 */ /* 0x008fc6000380010e */
[----:B------:R-:W-:Y:S04]  /*0290*/  STS [R0+0x2000], R9 ;  /* 0x0020000900007388 */ /* 0x000fe80000000800 */
[----:B------:R-:W-:Y:S01]  /*02a0*/  STS [R0+0x2080], R19 ;  /* 0x0020801300007388 */ /* 0x000fe20000000800 */
[----:B------:R-:W-:Y:S06]  /*02b0*/  BAR.SYNC.DEFER_BLOCKING 0x0 ;  /* 0x0000000000007b1d */ /* 0x000fec0000010000 */
[----:B------:R-:W-:Y:S04]  /*02c0*/  LDS R8, [R6+0x4] ;  /* 0x0000040006087984 */ /* 0x000fe80000000800 */
[----:B------:R-:W-:Y:S04]  /*02d0*/  LDS R15, [R7+0x100] ;  /* 0x00010000070f7984 */ /* 0x000fe80000000800 */
[----:B------:R-:W0:Y:S04]  /*02e0*/  LDS R12, [R0] ;  /* 0x00000000000c7984 */ /* 0x000e280000000800 */
[----:B------:R-:W-:Y:S04]  /*02f0*/  LDS R10, [R6+0x2004] ;  /* 0x00200400060a7984 */ /* 0x000fe80000000800 */
[----:B------:R-:W-:Y:S04]  /*0300*/  LDS R17, [R7+0x180] ;  /* 0x0001800007117984 */ /* 0x000fe80000000800 */
[----:B------:R-:W1:Y:S04]  /*0310*/  LDS R14, [R0+0x2000] ;  /* 0x00200000000e7984 */ /* 0x000e680000000800 */
[----:B------:R-:W2:Y:S04]  /*0320*/  LDS R13, [R0+0x80] ;  /* 0x00008000000d7984 */ /* 0x000ea80000000800 */
[----:B------:R-:W3:Y:S01]  /*0330*/  LDS R9, [R0+0x2080] ;  /* 0x0020800000097984 */ /* 0x000ee20000000800 */
[----:B0-----:R-:W-:-:S05]  /*0340*/  VIADDMNMX R11, R15, R8, R12, PT ;  /* 0x000000080f0b7246 */ /* 0x001fca000380010c */
[----:B------:R-:W-:Y:S01]  /*0350*/  STS [R0], R11 ;  /* 0x0000000b00007388 */ /* 0x000fe20000000800 */
[----:B-1----:R-:W-:Y:S02]  /*0360*/  VIADDMNMX R15, R15, R10, R14, PT ;  /* 0x0000000a0f0f7246 */ /* 0x002fe4000380010e */
[----:B--2---:R-:W-:-:S03]  /*0370*/  VIADDMNMX R13, R17, R8, R13, PT ;  /* 0x00000008110d7246 */ /* 0x004fc6000380010d */
[----:B------:R-:W-:Y:S01]  /*0380*/  STS [R0+0x2000], R15 ;  /* 0x0020000f00007388 */ /* 0x000fe20000000800 */
        /* <DEDUP_REMOVED lines=23> */
[----:B------:R-:W0:Y:S04]  /*0500*/  LDS R14, [R0+0x2000] ;  /* 0x00200000000e7984 */ /* 0x000e280000000800 */
[----:B------:R-:W-:Y:S04]  /*0510*/  LDS R8, [R6+0xc] ;  /* 0x00000c0006087984 */ /* 0x000fe80000000800 */
        /* <DEDUP_REMOVED lines=8> */
[C---:B--2---:R-:W-:Y:S02]  /*05a0*/  VIADDMNMX R13, R12.reuse, R8, R13, PT ;  /* 0x000000080c0d7246 */ /* 0x044fe4000380010d */
        /* <DEDUP_REMOVED lines=42> */
[----:B------:R-:W1:Y:S04]  /*0850*/  LDS R9, [R0+0x80] ;  /* 0x0000800000097984 */ /* 0x000e680000000800 */
[----:B------:R-:W-:Y:S04]  /*0860*/  LDS R10, [R6+0x2018] ;  /* 0x00201800060a7984 */ /* 0x000fe80000000800 */
[----:B------:R-:W2:Y:S04]  /*0870*/  LDS R14, [R0+0x2000] ;  /* 0x00200000000e7984 */ /* 0x000ea80000000800 */
[----:B------:R-:W3:Y:S01]  /*0880*/  LDS R16, [R0+0x2080] ;  /* 0x0020800000107984 */ /* 0x000ee20000000800 */
[----:B0-----:R-:W-:-:S05]  /*0890*/  VIADDMNMX R13, R11, R8, R12, PT ;  /* 0x000000080b0d7246 */ /* 0x001fca000380010c */
[----:B------:R-:W-:Y:S01]  /*08a0*/  STS [R0], R13 ;  /* 0x0000000d00007388 */ /* 0x000fe20000000800 */
[----:B-1----:R-:W-:-:S05]  /*08b0*/  VIADDMNMX R9, R19, R8, R9, PT ;  /* 0x0000000813097246 */ /* 0x002fca0003800109 */
[----:B------:R-:W-:Y:S01]  /*08c0*/  STS [R0+0x80], R9 ;  /* 0x0000800900007388 */ /* 0x000fe20000000800 */
        /* <DEDUP_REMOVED lines=959> */
[----:B------:R-:W-:Y:S04]  /*44c0*/  LDS R11, [R7+0x3f00] ;  /* 0x003f0000070b7984 */ /* 0x000fe80000000800 */
[----:B------:R-:W0:Y:S04]  /*44d0*/  LDS R12, [R0] ;  /* 0x00000000000c7984 */ /* 0x000e280000000800 */
[----:B------:R-:W1:Y:S04]  /*44e0*/  LDS R13, [R0+0x80] ;  /* 0x00008000000d7984 */ /* 0x000e680000000800 */
[----:B------:R-:W-:Y:S04]  /*44f0*/  LDS R10, [R6+0x20fc] ;  /* 0x0020fc00060a7984 */ /* 0x000fe80000000800 */
[----:B------:R-:W2:Y:S04]  /*4500*/  LDS R14, [R0+0x2000] ;  /* 0x00200000000e7984 */ /* 0x000ea80000000800 */
[----:B------:R-:W3:Y:S01]  /*4510*/  LDS R16, [R0+0x2080] ;  /* 0x0020800000107984 */ /* 0x000ee20000000800 */
[----:B0-----:R-:W-:-:S02]  /*4520*/  VIADDMNMX R9, R11, R8, R12, PT ;  /* 0x000000080b097246 */ /* 0x001fc4000380010c */
[----:B-1----:R-:W-:-:S03]  /*4530*/  VIADDMNMX R13, R19, R8, R13, PT ;  /* 0x00000008130d7246 */ /* 0x002fc6000380010d */
[----:B------:R-:W-:Y:S04]  /*4540*/  STS [R0], R9 ;  /* 0x0000000900007388 */ /* 0x000fe80000000800 */
[----:B------:R-:W-:Y:S01]  /*4550*/  STS [R0+0x80], R13 ;  /* 0x0000800d00007388 */ /* 0x000fe20000000800 */
[-C--:B--2---:R-:W-:Y:S02]  /*4560*/  VIADDMNMX R11, R11, R10.reuse, R14, PT ;  /* 0x0000000a0b0b7246 */ /* 0x084fe4000380010e */
[----:B---3--:R-:W-:-:S03]  /*4570*/  VIADDMNMX R19, R19, R10, R16, PT ;  /* 0x0000000a13137246 */ /* 0x008fc60003800110 */
[----:B------:R-:W-:Y:S04]  /*4580*/  STS [R0+0x2000], R11 ;  /* 0x0020000b00007388 */ /* 0x000fe80000000800 */
[----:B------:R-:W-:Y:S01]  /*4590*/  STS [R0+0x2080], R19 ;  /* 0x0020801300007388 */ /* 0x000fe20000000800 */
[----:B------:R-:W-:Y:S06]  /*45a0*/  BAR.SYNC.DEFER_BLOCKING 0x0 ;  /* 0x0000000000007b1d */ /* 0x000fec0000010000 */
[----:B------:R-:W0:Y:S04]  /*45b0*/  LDS R7, [R0] ;  /* 0x0000000000077984 */ /* 0x000e280000000800 */
[----:B------:R-:W1:Y:S04]  /*45c0*/  LDS R15, [R0+0x2000] ;  /* 0x00200000000f7984 */ /* 0x000e680000000800 */
[----:B------:R-:W2:Y:S04]  /*45d0*/  LDS R17, [R0+0x80] ;  /* 0x0000800000117984 */ /* 0x000ea80000000800 */
[----:B------:R-:W3:Y:S04]  /*45e0*/  LDS R21, [R0+0x2080] ;  /* 0x0020800000157984 */ /* 0x000ee80000000800 */
[----:B0-----:R-:W-:Y:S04]  /*45f0*/  STG.E desc[UR6][R2.64], R7 ;  /* 0x0000000702007986 */ /* 0x001fe8000c101906 */
[----:B-1----:R-:W-:Y:S04]  /*4600*/  STG.E desc[UR6][R4.64], R15 ;  /* 0x0000000f04007986 */ /* 0x002fe8000c101906 */
[----:B--2---:R-:W-:Y:S04]  /*4610*/  STG.E desc[UR6][R2.64+0x80], R17 ;  /* 0x0000801102007986 */ /* 0x004fe8000c101906 */
[----:B---3--:R-:W-:Y:S01]  /*4620*/  STG.E desc[UR6][R4.64+0x80], R21 ;  /* 0x0000801504007986 */ /* 0x008fe2000c101906 */
[----:B------:R-:W-:Y:S05]  /*4630*/  EXIT ;  /* 0x000000000000794d */ /* 0x000fea0003800000 */
.L_x_2:
        /* <DEDUP_REMOVED lines=12> */
.L_x_5:


//--------------------- .nv.shared._Z11floydPhase3Piii --------------------------
	.section	.nv.shared._Z11floydPhase3Piii,"aw",@nobits
	.sectionflags	@""
	.align	4
.nv.shared._Z11floydPhase3Piii:
	.zero		50176


//--------------------- .nv.shared.reserved.0     --------------------------
	.section	.nv.shared.reserved.0,"aw",@nobits
	.weak		__nv_reservedSMEM_offset_0_alias
	.size		__nv_reservedSMEM_offset_0_alias, 0, 64
	.other		__nv_reservedSMEM_offset_0_alias,@"STO_CUDA_RESERVED_SHARED STV_DEFAULT"
__nv_reservedSMEM_offset_0_alias:
	.zero		0
	.zero		64


//--------------------- .nv.shared._Z11floydPhase2Piii --------------------------
	.section	.nv.shared._Z11floydPhase2Piii,"aw",@nobits
	.sectionflags	@""
	.align	4
.nv.shared._Z11floydPhase2Piii:
	.zero		50176


//--------------------- .nv.shared._Z11floydPhase1Piii --------------------------
	.section	.nv.shared._Z11floydPhase1Piii,"aw",@nobits
	.sectionflags	@""
	.align	4
.nv.shared._Z11floydPhase1Piii:
	.zero		17408


//--------------------- .nv.constant0._Z11floydPhase3Piii --------------------------
	.section	.nv.constant0._Z11floydPhase3Piii,"a",@progbits
	.sectionflags	@""
	.align	4
.nv.constant0._Z11floydPhase3Piii:
	.zero		912


//--------------------- .nv.constant0._Z11floydPhase2Piii --------------------------
	.section	.nv.constant0._Z11floydPhase2Piii,"a",@progbits
	.sectionflags	@""
	.align	4
.nv.constant0._Z11floydPhase2Piii:
	.zero		912


//--------------------- .nv.constant0._Z11floydPhase1Piii --------------------------
	.section	.nv.constant0._Z11floydPhase1Piii,"a",@progbits
	.sectionflags	@""
	.align	4
.nv.constant0._Z11floydPhase1Piii:
	.zero		912


//--------------------- SYMBOLS --------------------------

	.type		.nv.reservedSmem.offset0,@object
	.size		.nv.reservedSmem.offset0,0x4
	.type		.nv.reservedSmem.cap,@object
	.size		.nv.reservedSmem.cap,0x4
